//
// Generated by NVIDIA NVVM Compiler
//
// Compiler Build ID: CL-36424714
// Cuda compilation tools, release 13.0, V13.0.88
// Based on NVVM 20.0.0
//

.version 9.0
.target sm_100
.address_size 64

	// .globl	candidate3
// _ZZ10candidate3E15pad_temp_shared has been demoted
// _ZZ10candidate3E13kernel_shared has been demoted

.visible .entry candidate3(
	.param .u64 .ptr .align 1 candidate3_param_0,
	.param .u64 .ptr .align 1 candidate3_param_1,
	.param .u64 .ptr .align 1 candidate3_param_2
)
.maxntid 224
{
	.reg .pred 	%p<7>;
	.reg .b16 	%rs<18>;
	.reg .b32 	%r<76>;
	.reg .b32 	%f<294>;
	.reg .b64 	%rd<25>;
	// demoted variable
	.shared .align 4 .b8 _ZZ10candidate3E15pad_temp_shared[25088];
	// demoted variable
	.shared .align 4 .b8 _ZZ10candidate3E13kernel_shared[8192];
	ld.param.u64 	%rd4, [candidate3_param_1];
	cvta.to.global.u64 	%rd1, %rd4;
	mov.u32 	%r1, %tid.x;
	cvt.u16.u32 	%rs2, %r1;
	mul.lo.s16 	%rs3, %rs2, 37;
	shr.u16 	%rs4, %rs3, 8;
	sub.s16 	%rs5, %rs2, %rs4;
	and.b16  	%rs6, %rs5, 254;
	shr.u16 	%rs7, %rs6, 1;
	add.s16 	%rs8, %rs7, %rs4;
	shr.u16 	%rs9, %rs8, 2;
	mul.wide.u16 	%r19, %rs9, 14;
	mov.u32 	%r2, %ctaid.x;
	and.b32  	%r20, %r2, 1;
	setp.eq.b32 	%p1, %r20, 1;
	selp.b32 	%r21, 7, 0, %p1;
	mul.lo.s16 	%rs10, %rs9, 7;
	sub.s16 	%rs11, %rs2, %rs10;
	cvt.u32.u16 	%r22, %rs11;
	and.b32  	%r23, %r22, 255;
	add.s32 	%r3, %r21, %r23;
	add.s32 	%r4, %r3, %r19;
	shl.b32 	%r24, %r2, 13;
	and.b32  	%r5, %r24, 2147467264;
	shl.b32 	%r25, %r1, 3;
	and.b32  	%r26, %r1, 63;
	add.s32 	%r27, %r25, 1792;
	and.b32  	%r28, %r27, 3584;
	xor.b32  	%r29, %r26, 32;
	or.b32  	%r30, %r29, %r5;
	or.b32  	%r6, %r30, %r28;
	shr.u16 	%rs12, %rs2, 1;
	mul.lo.s16 	%rs13, %rs12, 147;
	shr.u16 	%rs14, %rs13, 10;
	mul.lo.s16 	%rs15, %rs14, 14;
	sub.s16 	%rs1, %rs2, %rs15;
	and.b16  	%rs16, %rs1, 255;
	setp.gt.u16 	%p2, %rs16, 6;
	selp.b32 	%r31, 49, 0, %p2;
	add.s32 	%r32, %r31, %r23;
	cvt.u32.u16 	%r7, %rs14;
	mul.wide.u16 	%r33, %rs14, 512;
	mov.u32 	%r34, _ZZ10candidate3E13kernel_shared;
	add.s32 	%r8, %r34, %r33;
	shl.b32 	%r35, %r32, 2;
	mov.u32 	%r36, _ZZ10candidate3E15pad_temp_shared;
	add.s32 	%r37, %r35, %r36;
	add.s32 	%r9, %r37, 1568;
	mov.b32 	%r73, 0;
	mov.f32 	%f280, 0f00000000;
	mov.f32 	%f281, %f280;
	mov.f32 	%f282, %f280;
	mov.f32 	%f283, %f280;
	mov.f32 	%f284, %f280;
	mov.f32 	%f285, %f280;
	mov.f32 	%f286, %f280;
	mov.f32 	%f287, %f280;
	mov.f32 	%f288, %f280;
	mov.f32 	%f289, %f280;
	mov.f32 	%f290, %f280;
	mov.f32 	%f291, %f280;
	mov.f32 	%f292, %f280;
	mov.f32 	%f293, %f280;
$L__BB0_1:
	ld.param.u64 	%rd23, [candidate3_param_0];
	setp.gt.u32 	%p3, %r1, 31;
	bar.sync 	0;
	mad.lo.s32 	%r38, %r73, 12544, %r4;
	cvta.to.global.u64 	%rd5, %rd23;
	mul.wide.u32 	%rd6, %r38, 4;
	add.s64 	%rd7, %rd5, %rd6;
	ld.global.nc.f32 	%f44, [%rd7];
	shl.b32 	%r39, %r1, 2;
	mov.u32 	%r40, _ZZ10candidate3E15pad_temp_shared;
	add.s32 	%r41, %r40, %r39;
	st.shared.f32 	[%r41], %f44;
	ld.global.nc.f32 	%f45, [%rd7+1792];
	st.shared.f32 	[%r41+896], %f45;
	ld.global.nc.f32 	%f46, [%rd7+3584];
	st.shared.f32 	[%r41+1792], %f46;
	ld.global.nc.f32 	%f47, [%rd7+5376];
	st.shared.f32 	[%r41+2688], %f47;
	ld.global.nc.f32 	%f48, [%rd7+7168];
	st.shared.f32 	[%r41+3584], %f48;
	ld.global.nc.f32 	%f49, [%rd7+8960];
	st.shared.f32 	[%r41+4480], %f49;
	ld.global.nc.f32 	%f50, [%rd7+10752];
	st.shared.f32 	[%r41+5376], %f50;
	ld.global.nc.f32 	%f51, [%rd7+12544];
	st.shared.f32 	[%r41+6272], %f51;
	ld.global.nc.f32 	%f52, [%rd7+14336];
	st.shared.f32 	[%r41+7168], %f52;
	ld.global.nc.f32 	%f53, [%rd7+16128];
	st.shared.f32 	[%r41+8064], %f53;
	ld.global.nc.f32 	%f54, [%rd7+17920];
	st.shared.f32 	[%r41+8960], %f54;
	ld.global.nc.f32 	%f55, [%rd7+19712];
	st.shared.f32 	[%r41+9856], %f55;
	ld.global.nc.f32 	%f56, [%rd7+21504];
	st.shared.f32 	[%r41+10752], %f56;
	ld.global.nc.f32 	%f57, [%rd7+23296];
	st.shared.f32 	[%r41+11648], %f57;
	ld.global.nc.f32 	%f58, [%rd7+25088];
	st.shared.f32 	[%r41+12544], %f58;
	ld.global.nc.f32 	%f59, [%rd7+26880];
	st.shared.f32 	[%r41+13440], %f59;
	ld.global.nc.f32 	%f60, [%rd7+28672];
	st.shared.f32 	[%r41+14336], %f60;
	ld.global.nc.f32 	%f61, [%rd7+30464];
	st.shared.f32 	[%r41+15232], %f61;
	ld.global.nc.f32 	%f62, [%rd7+32256];
	st.shared.f32 	[%r41+16128], %f62;
	ld.global.nc.f32 	%f63, [%rd7+34048];
	st.shared.f32 	[%r41+17024], %f63;
	ld.global.nc.f32 	%f64, [%rd7+35840];
	st.shared.f32 	[%r41+17920], %f64;
	ld.global.nc.f32 	%f65, [%rd7+37632];
	st.shared.f32 	[%r41+18816], %f65;
	ld.global.nc.f32 	%f66, [%rd7+39424];
	st.shared.f32 	[%r41+19712], %f66;
	ld.global.nc.f32 	%f67, [%rd7+41216];
	st.shared.f32 	[%r41+20608], %f67;
	ld.global.nc.f32 	%f68, [%rd7+43008];
	st.shared.f32 	[%r41+21504], %f68;
	ld.global.nc.f32 	%f69, [%rd7+44800];
	st.shared.f32 	[%r41+22400], %f69;
	ld.global.nc.f32 	%f70, [%rd7+46592];
	st.shared.f32 	[%r41+23296], %f70;
	ld.global.nc.f32 	%f71, [%rd7+48384];
	st.shared.f32 	[%r41+24192], %f71;
	shl.b32 	%r11, %r73, 6;
	shl.b32 	%r42, %r1, 3;
	and.b32  	%r43, %r42, 1536;
	and.b32  	%r44, %r1, 63;
	or.b32  	%r45, %r43, %r44;
	add.s32 	%r46, %r45, %r5;
	add.s32 	%r47, %r46, %r11;
	mul.wide.u32 	%rd8, %r47, 4;
	add.s64 	%rd9, %rd1, %rd8;
	ld.global.nc.f32 	%f72, [%rd9];
	mov.u32 	%r48, _ZZ10candidate3E13kernel_shared;
	add.s32 	%r12, %r48, %r39;
	st.shared.f32 	[%r12], %f72;
	add.s32 	%r49, %r6, %r11;
	mul.wide.u32 	%rd10, %r49, 4;
	add.s64 	%rd11, %rd1, %rd10;
	ld.global.nc.f32 	%f73, [%rd11];
	st.shared.f32 	[%r12+896], %f73;
	ld.global.nc.f32 	%f74, [%rd9+14336];
	st.shared.f32 	[%r12+1792], %f74;
	xor.b32  	%r50, %r44, 32;
	add.s32 	%r51, %r50, %r5;
	add.s32 	%r52, %r42, 5376;
	and.b32  	%r53, %r52, 7680;
	add.s32 	%r54, %r51, %r53;
	add.s32 	%r55, %r54, %r11;
	mul.wide.u32 	%rd12, %r55, 4;
	add.s64 	%rd13, %rd1, %rd12;
	ld.global.nc.f32 	%f75, [%rd13];
	st.shared.f32 	[%r12+2688], %f75;
	ld.global.nc.f32 	%f76, [%rd9+28672];
	st.shared.f32 	[%r12+3584], %f76;
	add.s32 	%r56, %r42, 8960;
	and.b32  	%r57, %r56, 11776;
	add.s32 	%r58, %r51, %r57;
	add.s32 	%r59, %r58, %r11;
	mul.wide.u32 	%rd14, %r59, 4;
	add.s64 	%rd15, %rd1, %rd14;
	ld.global.nc.f32 	%f77, [%rd15];
	st.shared.f32 	[%r12+4480], %f77;
	ld.global.nc.f32 	%f78, [%rd9+43008];
	st.shared.f32 	[%r12+5376], %f78;
	add.s32 	%r60, %r42, 12544;
	and.b32  	%r61, %r60, 15872;
	add.s32 	%r62, %r51, %r61;
	add.s32 	%r63, %r62, %r11;
	mul.wide.u32 	%rd16, %r63, 4;
	add.s64 	%rd17, %rd1, %rd16;
	ld.global.nc.f32 	%f79, [%rd17];
	st.shared.f32 	[%r12+6272], %f79;
	ld.global.nc.f32 	%f80, [%rd9+57344];
	st.shared.f32 	[%r12+7168], %f80;
	@%p3 bra 	$L__BB0_3;
	add.s32 	%r64, %r1, %r5;
	add.s32 	%r65, %r64, %r11;
	mul.wide.u32 	%rd18, %r65, 4;
	add.s64 	%rd19, %rd1, %rd18;
	ld.global.nc.f32 	%f81, [%rd19+63616];
	st.shared.f32 	[%r12+8064], %f81;
$L__BB0_3:
	bar.sync 	0;
	mov.b32 	%r75, 256;
	mov.u32 	%r74, %r9;
$L__BB0_4:
	ld.shared.f32 	%f82, [%r74+-252];
	ld.shared.f32 	%f83, [%r74+-644];
	ld.shared.f32 	%f84, [%r74+-1036];
	ld.shared.f32 	%f85, [%r74+-1428];
	ld.shared.f32 	%f86, [%r74+1288];
	ld.shared.f32 	%f87, [%r74+896];
	ld.shared.f32 	%f88, [%r74+504];
	ld.shared.f32 	%f89, [%r74+112];
	ld.shared.f32 	%f90, [%r74+-280];
	ld.shared.f32 	%f91, [%r74+-672];
	ld.shared.f32 	%f92, [%r74+-1064];
	ld.shared.f32 	%f93, [%r74+-1456];
	ld.shared.f32 	%f94, [%r74+1260];
	ld.shared.f32 	%f95, [%r74+868];
	ld.shared.f32 	%f96, [%r74+476];
	ld.shared.f32 	%f97, [%r74+84];
	ld.shared.f32 	%f98, [%r74+-308];
	ld.shared.f32 	%f99, [%r74+-700];
	ld.shared.f32 	%f100, [%r74+-1092];
	ld.shared.f32 	%f101, [%r74+-1484];
	ld.shared.f32 	%f102, [%r74+1232];
	ld.shared.f32 	%f103, [%r74+840];
	ld.shared.f32 	%f104, [%r74+448];
	ld.shared.f32 	%f105, [%r74+56];
	ld.shared.f32 	%f106, [%r74+-336];
	ld.shared.f32 	%f107, [%r74+-728];
	ld.shared.f32 	%f108, [%r74+-1120];
	ld.shared.f32 	%f109, [%r74+-1512];
	ld.shared.f32 	%f110, [%r74+1204];
	ld.shared.f32 	%f111, [%r74+812];
	ld.shared.f32 	%f112, [%r74+420];
	ld.shared.f32 	%f113, [%r74+28];
	ld.shared.f32 	%f114, [%r74+-364];
	ld.shared.f32 	%f115, [%r74+-756];
	ld.shared.f32 	%f116, [%r74+-1148];
	ld.shared.f32 	%f117, [%r74+-1540];
	ld.shared.f32 	%f118, [%r74+1176];
	ld.shared.f32 	%f119, [%r74+784];
	ld.shared.f32 	%f120, [%r74+392];
	ld.shared.f32 	%f121, [%r74];
	ld.shared.f32 	%f122, [%r74+-392];
	ld.shared.f32 	%f123, [%r74+-784];
	ld.shared.f32 	%f124, [%r74+-1176];
	ld.shared.f32 	%f125, [%r74+-1568];
	add.s32 	%r67, %r8, %r75;
	ld.shared.f32 	%f126, [%r67+-256];
	fma.rn.f32 	%f127, %f125, %f126, %f293;
	ld.shared.f32 	%f128, [%r67+-252];
	fma.rn.f32 	%f129, %f124, %f128, %f127;
	ld.shared.f32 	%f130, [%r67+-248];
	fma.rn.f32 	%f131, %f123, %f130, %f129;
	ld.shared.f32 	%f132, [%r67+-244];
	fma.rn.f32 	%f133, %f122, %f132, %f131;
	ld.shared.f32 	%f134, [%r67+-240];
	fma.rn.f32 	%f135, %f121, %f134, %f133;
	ld.shared.f32 	%f136, [%r67+-236];
	fma.rn.f32 	%f137, %f120, %f136, %f135;
	ld.shared.f32 	%f138, [%r67+-232];
	fma.rn.f32 	%f139, %f119, %f138, %f137;
	ld.shared.f32 	%f140, [%r67+-228];
	fma.rn.f32 	%f293, %f118, %f140, %f139;
	fma.rn.f32 	%f141, %f117, %f126, %f292;
	fma.rn.f32 	%f142, %f116, %f128, %f141;
	fma.rn.f32 	%f143, %f115, %f130, %f142;
	fma.rn.f32 	%f144, %f114, %f132, %f143;
	fma.rn.f32 	%f145, %f113, %f134, %f144;
	fma.rn.f32 	%f146, %f112, %f136, %f145;
	fma.rn.f32 	%f147, %f111, %f138, %f146;
	fma.rn.f32 	%f292, %f110, %f140, %f147;
	fma.rn.f32 	%f148, %f109, %f126, %f291;
	fma.rn.f32 	%f149, %f108, %f128, %f148;
	fma.rn.f32 	%f150, %f107, %f130, %f149;
	fma.rn.f32 	%f151, %f106, %f132, %f150;
	fma.rn.f32 	%f152, %f105, %f134, %f151;
	fma.rn.f32 	%f153, %f104, %f136, %f152;
	fma.rn.f32 	%f154, %f103, %f138, %f153;
	fma.rn.f32 	%f291, %f102, %f140, %f154;
	fma.rn.f32 	%f155, %f101, %f126, %f290;
	fma.rn.f32 	%f156, %f100, %f128, %f155;
	fma.rn.f32 	%f157, %f99, %f130, %f156;
	fma.rn.f32 	%f158, %f98, %f132, %f157;
	fma.rn.f32 	%f159, %f97, %f134, %f158;
	fma.rn.f32 	%f160, %f96, %f136, %f159;
	fma.rn.f32 	%f161, %f95, %f138, %f160;
	fma.rn.f32 	%f290, %f94, %f140, %f161;
	fma.rn.f32 	%f162, %f93, %f126, %f289;
	fma.rn.f32 	%f163, %f92, %f128, %f162;
	fma.rn.f32 	%f164, %f91, %f130, %f163;
	fma.rn.f32 	%f165, %f90, %f132, %f164;
	fma.rn.f32 	%f166, %f89, %f134, %f165;
	fma.rn.f32 	%f167, %f88, %f136, %f166;
	fma.rn.f32 	%f168, %f87, %f138, %f167;
	fma.rn.f32 	%f289, %f86, %f140, %f168;
	fma.rn.f32 	%f169, %f85, %f126, %f288;
	fma.rn.f32 	%f170, %f84, %f128, %f169;
	fma.rn.f32 	%f171, %f83, %f130, %f170;
	fma.rn.f32 	%f172, %f82, %f132, %f171;
	ld.shared.f32 	%f173, [%r74+140];
	fma.rn.f32 	%f174, %f173, %f134, %f172;
	ld.shared.f32 	%f175, [%r74+532];
	fma.rn.f32 	%f176, %f175, %f136, %f174;
	ld.shared.f32 	%f177, [%r74+924];
	fma.rn.f32 	%f178, %f177, %f138, %f176;
	ld.shared.f32 	%f179, [%r74+1316];
	fma.rn.f32 	%f288, %f179, %f140, %f178;
	ld.shared.f32 	%f180, [%r74+-1400];
	fma.rn.f32 	%f181, %f180, %f126, %f287;
	ld.shared.f32 	%f182, [%r74+-1008];
	fma.rn.f32 	%f183, %f182, %f128, %f181;
	ld.shared.f32 	%f184, [%r74+-616];
	fma.rn.f32 	%f185, %f184, %f130, %f183;
	ld.shared.f32 	%f186, [%r74+-224];
	fma.rn.f32 	%f187, %f186, %f132, %f185;
	ld.shared.f32 	%f188, [%r74+168];
	fma.rn.f32 	%f189, %f188, %f134, %f187;
	ld.shared.f32 	%f190, [%r74+560];
	fma.rn.f32 	%f191, %f190, %f136, %f189;
	ld.shared.f32 	%f192, [%r74+952];
	fma.rn.f32 	%f193, %f192, %f138, %f191;
	ld.shared.f32 	%f194, [%r74+1344];
	fma.rn.f32 	%f287, %f194, %f140, %f193;
	ld.shared.f32 	%f195, [%r67];
	fma.rn.f32 	%f196, %f125, %f195, %f286;
	ld.shared.f32 	%f197, [%r67+4];
	fma.rn.f32 	%f198, %f124, %f197, %f196;
	ld.shared.f32 	%f199, [%r67+8];
	fma.rn.f32 	%f200, %f123, %f199, %f198;
	ld.shared.f32 	%f201, [%r67+12];
	fma.rn.f32 	%f202, %f122, %f201, %f200;
	ld.shared.f32 	%f203, [%r67+16];
	fma.rn.f32 	%f204, %f121, %f203, %f202;
	ld.shared.f32 	%f205, [%r67+20];
	fma.rn.f32 	%f206, %f120, %f205, %f204;
	ld.shared.f32 	%f207, [%r67+24];
	fma.rn.f32 	%f208, %f119, %f207, %f206;
	ld.shared.f32 	%f209, [%r67+28];
	fma.rn.f32 	%f286, %f118, %f209, %f208;
	fma.rn.f32 	%f210, %f117, %f195, %f285;
	fma.rn.f32 	%f211, %f116, %f197, %f210;
	fma.rn.f32 	%f212, %f115, %f199, %f211;
	fma.rn.f32 	%f213, %f114, %f201, %f212;
	fma.rn.f32 	%f214, %f113, %f203, %f213;
	fma.rn.f32 	%f215, %f112, %f205, %f214;
	fma.rn.f32 	%f216, %f111, %f207, %f215;
	fma.rn.f32 	%f285, %f110, %f209, %f216;
	fma.rn.f32 	%f217, %f109, %f195, %f284;
	fma.rn.f32 	%f218, %f108, %f197, %f217;
	fma.rn.f32 	%f219, %f107, %f199, %f218;
	fma.rn.f32 	%f220, %f106, %f201, %f219;
	fma.rn.f32 	%f221, %f105, %f203, %f220;
	fma.rn.f32 	%f222, %f104, %f205, %f221;
	fma.rn.f32 	%f223, %f103, %f207, %f222;
	fma.rn.f32 	%f284, %f102, %f209, %f223;
	fma.rn.f32 	%f224, %f101, %f195, %f283;
	fma.rn.f32 	%f225, %f100, %f197, %f224;
	fma.rn.f32 	%f226, %f99, %f199, %f225;
	fma.rn.f32 	%f227, %f98, %f201, %f226;
	fma.rn.f32 	%f228, %f97, %f203, %f227;
	fma.rn.f32 	%f229, %f96, %f205, %f228;
	fma.rn.f32 	%f230, %f95, %f207, %f229;
	fma.rn.f32 	%f283, %f94, %f209, %f230;
	fma.rn.f32 	%f231, %f93, %f195, %f282;
	fma.rn.f32 	%f232, %f92, %f197, %f231;
	fma.rn.f32 	%f233, %f91, %f199, %f232;
	fma.rn.f32 	%f234, %f90, %f201, %f233;
	fma.rn.f32 	%f235, %f89, %f203, %f234;
	fma.rn.f32 	%f236, %f88, %f205, %f235;
	fma.rn.f32 	%f237, %f87, %f207, %f236;
	fma.rn.f32 	%f282, %f86, %f209, %f237;
	fma.rn.f32 	%f238, %f85, %f195, %f281;
	fma.rn.f32 	%f239, %f84, %f197, %f238;
	fma.rn.f32 	%f240, %f83, %f199, %f239;
	fma.rn.f32 	%f241, %f82, %f201, %f240;
	fma.rn.f32 	%f242, %f173, %f203, %f241;
	fma.rn.f32 	%f243, %f175, %f205, %f242;
	fma.rn.f32 	%f244, %f177, %f207, %f243;
	fma.rn.f32 	%f281, %f179, %f209, %f244;
	fma.rn.f32 	%f245, %f180, %f195, %f280;
	fma.rn.f32 	%f246, %f182, %f197, %f245;
	fma.rn.f32 	%f247, %f184, %f199, %f246;
	fma.rn.f32 	%f248, %f186, %f201, %f247;
	fma.rn.f32 	%f249, %f188, %f203, %f248;
	fma.rn.f32 	%f250, %f190, %f205, %f249;
	fma.rn.f32 	%f251, %f192, %f207, %f250;
	fma.rn.f32 	%f280, %f194, %f209, %f251;
	add.s32 	%r75, %r75, 32;
	add.s32 	%r74, %r74, 3136;
	setp.ne.s32 	%p4, %r75, 512;
	@%p4 bra 	$L__BB0_4;
	add.s32 	%r73, %r73, 1;
	setp.ne.s32 	%p5, %r73, 8;
	@%p5 bra 	$L__BB0_1;
	ld.param.u64 	%rd24, [candidate3_param_2];
	setp.gt.u16 	%p6, %rs16, 6;
	cvta.to.global.u64 	%rd20, %rd24;
	shr.u32 	%r68, %r2, 1;
	selp.b32 	%r69, 98, 0, %p6;
	mad.lo.s32 	%r70, %r68, 6272, %r3;
	mad.lo.s32 	%r71, %r7, 392, %r70;
	add.s32 	%r72, %r71, %r69;
	max.f32 	%f252, %f293, 0f00000000;
	mul.wide.u32 	%rd21, %r72, 4;
	add.s64 	%rd22, %rd20, %rd21;
	st.global.f32 	[%rd22], %f252;
	max.f32 	%f253, %f292, 0f00000000;
	st.global.f32 	[%rd22+56], %f253;
	max.f32 	%f254, %f291, 0f00000000;
	st.global.f32 	[%rd22+112], %f254;
	max.f32 	%f255, %f290, 0f00000000;
	st.global.f32 	[%rd22+168], %f255;
	max.f32 	%f256, %f289, 0f00000000;
	st.global.f32 	[%rd22+224], %f256;
	max.f32 	%f257, %f288, 0f00000000;
	st.global.f32 	[%rd22+280], %f257;
	max.f32 	%f258, %f287, 0f00000000;
	st.global.f32 	[%rd22+336], %f258;
	max.f32 	%f259, %f286, 0f00000000;
	st.global.f32 	[%rd22+784], %f259;
	max.f32 	%f260, %f285, 0f00000000;
	st.global.f32 	[%rd22+840], %f260;
	max.f32 	%f261, %f284, 0f00000000;
	st.global.f32 	[%rd22+896], %f261;
	max.f32 	%f262, %f283, 0f00000000;
	st.global.f32 	[%rd22+952], %f262;
	max.f32 	%f263, %f282, 0f00000000;
	st.global.f32 	[%rd22+1008], %f263;
	max.f32 	%f264, %f281, 0f00000000;
	st.global.f32 	[%rd22+1064], %f264;
	max.f32 	%f265, %f280, 0f00000000;
	st.global.f32 	[%rd22+1120], %f265;
	ret;

}


// ===== COMPILED SASS (sm_100) =====

	.target	sm_100

	.elftype	@"ET_EXEC"


//--------------------- .note.nv.tkinfo           --------------------------
	.section	.note.nv.tkinfo,"",@"SHT_NOTE"
	.sectionflags	@"SHF_NOTE_NV_TKINFO"
	.tkinfo
        /*0018*/ 	.word	0x00000002
        /*0030*/ 	.string	""
        /*0030*/ 	.string	"ptxas"
        /*0030*/ 	.string	"Cuda compilation tools, release 13.0, V13.0.88"
        /*0030*/ 	.string	"Build cuda_13.0.r13.0/compiler.36424714_0"
        /*0030*/ 	.string	"-arch sm_100 -m 64 "



//--------------------- .note.nv.cuinfo           --------------------------
	.section	.note.nv.cuinfo,"",@"SHT_NOTE"
	.sectionflags	@"SHF_NOTE_NV_CUINFO"
        /*0018*/ 	.short	0x0002
        /*001a*/ 	.short	0x0064
        /*001c*/ 	.short	0x0082
	.zero		2


//--------------------- .nv.info                  --------------------------
	.section	.nv.info,"",@"SHT_CUDA_INFO"
	.align	4


	//----- nvinfo : EIATTR_REGCOUNT
	.align		4
        /*0000*/ 	.byte	0x04, 0x2f
        /*0002*/ 	.short	(.L_1 - .L_0)
	.align		4
.L_0:
        /*0004*/ 	.word	index@(candidate3)
        /*0008*/ 	.word	0x00000028


	//----- nvinfo : EIATTR_FRAME_SIZE
	.align		4
.L_1:
        /*000c*/ 	.byte	0x04, 0x11
        /*000e*/ 	.short	(.L_3 - .L_2)
	.align		4
.L_2:
        /*0010*/ 	.word	index@(candidate3)
        /*0014*/ 	.word	0x00000000


	//----- nvinfo : EIATTR_MIN_STACK_SIZE
	.align		4
.L_3:
        /*0018*/ 	.byte	0x04, 0x12
        /*001a*/ 	.short	(.L_5 - .L_4)
	.align		4
.L_4:
        /*001c*/ 	.word	index@(candidate3)
        /*0020*/ 	.word	0x00000000
.L_5:


//--------------------- .nv.compat                --------------------------
	.section	.nv.compat,"",@"SHT_CUDA_COMPAT_INFO"
	.align	4
        /*0000*/ 	.byte	0x02, 0x09, 0x00, 0x00, 0x02, 0x02, 0x01, 0x00, 0x02, 0x05, 0x05, 0x00, 0x03, 0x07, 0x01, 0x01
        /*0010*/ 	.byte	0x02, 0x03, 0x00, 0x00, 0x02, 0x06, 0x01, 0x00, 0x04, 0x0b, 0x08, 0x00, 0x09, 0x00, 0x00, 0x00
        /*0020*/ 	.byte	0x00, 0x00, 0x00, 0x00


//--------------------- .nv.info.candidate3       --------------------------
	.section	.nv.info.candidate3,"",@"SHT_CUDA_INFO"
	.sectionflags	@""
	.align	4


	//----- nvinfo : EIATTR_CUDA_API_VERSION
	.align		4
        /*0000*/ 	.byte	0x04, 0x37
        /*0002*/ 	.short	(.L_7 - .L_6)
.L_6:
        /*0004*/ 	.word	0x00000082


	//----- nvinfo : EIATTR_KPARAM_INFO
	.align		4
.L_7:
        /*0008*/ 	.byte	0x04, 0x17
        /*000a*/ 	.short	(.L_9 - .L_8)
.L_8:
        /*000c*/ 	.word	0x00000000
        /*0010*/ 	.short	0x0002
        /*0012*/ 	.short	0x0010
        /*0014*/ 	.byte	0x00, 0xf5, 0x21, 0x00


	//----- nvinfo : EIATTR_KPARAM_INFO
	.align		4
.L_9:
        /*0018*/ 	.byte	0x04, 0x17
        /*001a*/ 	.short	(.L_11 - .L_10)
.L_10:
        /*001c*/ 	.word	0x00000000
        /*0020*/ 	.short	0x0001
        /*0022*/ 	.short	0x0008
        /*0024*/ 	.byte	0x00, 0xf5, 0x21, 0x00


	//----- nvinfo : EIATTR_KPARAM_INFO
	.align		4
.L_11:
        /*0028*/ 	.byte	0x04, 0x17
        /*002a*/ 	.short	(.L_13 - .L_12)
.L_12:
        /*002c*/ 	.word	0x00000000
        /*0030*/ 	.short	0x0000
        /*0032*/ 	.short	0x0000
        /*0034*/ 	.byte	0x00, 0xf5, 0x21, 0x00


	//----- nvinfo : EIATTR_SPARSE_MMA_MASK
	.align		4
.L_13:
        /*0038*/ 	.byte	0x03, 0x50
        /*003a*/ 	.short	0x0000


	//----- nvinfo : EIATTR_MAXREG_COUNT
	.align		4
        /*003c*/ 	.byte	0x03, 0x1b
        /*003e*/ 	.short	0x00ff


	//----- nvinfo : EIATTR_NUM_BARRIERS
	.align		4
        /*0040*/ 	.byte	0x02, 0x4c
        /*0042*/ 	.byte	0x01
	.zero		1


	//----- nvinfo : EIATTR_MERCURY_ISA_VERSION
	.align		4
        /*0044*/ 	.byte	0x03, 0x5f
        /*0046*/ 	.short	0x0101


	//----- nvinfo : EIATTR_VRC_CTA_INIT_COUNT
	.align		4
        /*0048*/ 	.byte	0x02, 0x4a
	.zero		1
	.zero		1


	//----- nvinfo : EIATTR_EXIT_INSTR_OFFSETS
	.align		4
        /*004c*/ 	.byte	0x04, 0x1c
        /*004e*/ 	.short	(.L_15 - .L_14)


	//   ....[0]....
.L_14:
        /*0050*/ 	.word	0x00001950


	//----- nvinfo : EIATTR_MAX_THREADS
	.align		4
.L_15:
        /*0054*/ 	.byte	0x04, 0x05
        /*0056*/ 	.short	(.L_17 - .L_16)
.L_16:
        /*0058*/ 	.word	0x000000e0
        /*005c*/ 	.word	0x00000001
        /*0060*/ 	.word	0x00000001


	//----- nvinfo : EIATTR_CBANK_PARAM_SIZE
	.align		4
.L_17:
        /*0064*/ 	.byte	0x03, 0x19
        /*0066*/ 	.short	0x0018


	//----- nvinfo : EIATTR_PARAM_CBANK
	.align		4
        /*0068*/ 	.byte	0x04, 0x0a
        /*006a*/ 	.short	(.L_19 - .L_18)
	.align		4
.L_18:
        /*006c*/ 	.word	index@(.nv.constant0.candidate3)
        /*0070*/ 	.short	0x0380
        /*0072*/ 	.short	0x0018


	//----- nvinfo : EIATTR_SW_WAR
	.align		4
.L_19:
        /*0074*/ 	.byte	0x04, 0x36
        /*0076*/ 	.short	(.L_21 - .L_20)
.L_20:
        /*0078*/ 	.word	0x00000008
.L_21:


//--------------------- .nv.callgraph             --------------------------
	.section	.nv.callgraph,"",@"SHT_CUDA_CALLGRAPH"
	.align	4
	.sectionentsize	8
	.align		4
        /*0000*/ 	.word	0x00000000
	.align		4
        /*0004*/ 	.word	0xffffffff
	.align		4
        /*0008*/ 	.word	0x00000000
	.align		4
        /*000c*/ 	.word	0xfffffffe
	.align		4
        /*0010*/ 	.word	0x00000000
	.align		4
        /*0014*/ 	.word	0xfffffffd
	.align		4
        /*0018*/ 	.word	0x00000000
	.align		4
        /*001c*/ 	.word	0xfffffffc


//--------------------- .text.candidate3          --------------------------
	.section	.text.candidate3,"ax",@progbits
	.align	128
        .global         candidate3
        .type           candidate3,@function
        .size           candidate3,(.L_x_3 - candidate3)
        .other          candidate3,@"STO_CUDA_ENTRY STV_DEFAULT"
candidate3:
.text.candidate3:
[----:B------:R-:W-:Y:S01]  /*0000*/  LDC R1, c[0x0][0x37c] ;  /* 0x0000df00ff017b82 */ /* 0x000fe20000000800 */
[----:B------:R-:W0:Y:S07]  /*0010*/  S2R R0, SR_TID.X ;  /* 0x0000000000007919 */ /* 0x000e2e0000002100 */
[----:B------:R-:W1:Y:S01]  /*0020*/  S2UR UR6, SR_CgaCtaId ;  /* 0x00000000000679c3 */ /* 0x000e620000008800 */
[----:B------:R-:W-:Y:S01]  /*0030*/  UMOV UR4, 0x400 ;  /* 0x0000040000047882 */ /* 0x000fe20000000000 */
[----:B------:R-:W-:Y:S01]  /*0040*/  HFMA2 R21, -RZ, RZ, 0, 0 ;  /* 0x00000000ff157431 */ /* 0x000fe200000001ff */
[----:B------:R-:W-:Y:S01]  /*0050*/  UIADD3 UR5, UPT, UPT, UR4, 0x6200, URZ ;  /* 0x0000620004057890 */ /* 0x000fe2000fffe0ff */
[----:B------:R-:W-:Y:S01]  /*0060*/  HFMA2 R23, -RZ, RZ, 0, 0 ;  /* 0x00000000ff177431 */ /* 0x000fe200000001ff */
[----:B------:R-:W-:-:S02]  /*0070*/  CS2R R30, SRZ ;  /* 0x00000000001e7805 */ /* 0x000fc4000001ff00 */
[----:B------:R-:W-:Y:S02]  /*0080*/  CS2R R24, SRZ ;  /* 0x0000000000187805 */ /* 0x000fe4000001ff00 */
[----:B------:R-:W-:Y:S02]  /*0090*/  CS2R R28, SRZ ;  /* 0x00000000001c7805 */ /* 0x000fe4000001ff00 */
[----:B------:R-:W-:Y:S02]  /*00a0*/  CS2R R36, SRZ ;  /* 0x0000000000247805 */ /* 0x000fe4000001ff00 */
[----:B------:R-:W-:Y:S02]  /*00b0*/  MOV R33, RZ ;  /* 0x000000ff00217202 */ /* 0x000fe40000000f00 */
[----:B------:R-:W-:Y:S02]  /*00c0*/  CS2R R26, SRZ ;  /* 0x00000000001a7805 */ /* 0x000fe4000001ff00 */
[----:B------:R-:W-:Y:S01]  /*00d0*/  MOV R35, RZ ;  /* 0x000000ff00237202 */ /* 0x000fe20000000f00 */
[----:B------:R-:W2:Y:S01]  /*00e0*/  LDCU.64 UR8, c[0x0][0x358] ;  /* 0x00006b00ff0877ac */ /* 0x000ea20008000a00 */
[----:B-1----:R-:W-:-:S02]  /*00f0*/  ULEA UR4, UR6, UR4, 0x18 ;  /* 0x0000000406047291 */ /* 0x002fc4000f8ec0ff */
[----:B------:R-:W-:Y:S01]  /*0100*/  ULEA UR5, UR6, UR5, 0x18 ;  /* 0x0000000506057291 */ /* 0x000fe2000f8ec0ff */
[C---:B0-----:R-:W-:Y:S02]  /*0110*/  PRMT R2, R0.reuse, 0x9910, RZ ;  /* 0x0000991000027816 */ /* 0x041fe400000000ff */
[C---:B------:R-:W-:Y:S02]  /*0120*/  LOP3.LUT R3, R0.reuse, 0xffff, RZ, 0xc0, !PT ;  /* 0x0000ffff00037812 */ /* 0x040fe400078ec0ff */
[----:B------:R-:W-:Y:S01]  /*0130*/  LOP3.LUT R6, R0, 0x3f, RZ, 0xc0, !PT ;  /* 0x0000003f00067812 */ /* 0x000fe200078ec0ff */
[----:B------:R-:W-:Y:S01]  /*0140*/  IMAD R2, R2, 0x25, RZ ;  /* 0x0000002502027824 */ /* 0x000fe200078e02ff */
[----:B------:R-:W-:Y:S02]  /*0150*/  SHF.R.U32.HI R3, RZ, 0x1, R3 ;  /* 0x00000001ff037819 */ /* 0x000fe40000011603 */
[----:B------:R-:W-:Y:S02]  /*0160*/  LEA R9, R0, 0x700, 0x3 ;  /* 0x0000070000097811 */ /* 0x000fe400078e18ff */
[----:B------:R-:W-:-:S02]  /*0170*/  LOP3.LUT R2, R2, 0xffff, RZ, 0xc0, !PT ;  /* 0x0000ffff02027812 */ /* 0x000fc400078ec0ff */
[----:B------:R-:W-:Y:S02]  /*0180*/  PRMT R4, R3, 0x9910, RZ ;  /* 0x0000991003047816 */ /* 0x000fe400000000ff */
[----:B------:R-:W-:Y:S02]  /*0190*/  SHF.R.U32.HI R3, RZ, 0x8, R2 ;  /* 0x00000008ff037819 */ /* 0x000fe40000011602 */
[----:B------:R-:W-:Y:S02]  /*01a0*/  MOV R2, R4 ;  /* 0x0000000400027202 */ /* 0x000fe40000000f00 */
[----:B------:R-:W-:-:S03]  /*01b0*/  IADD3 R5, PT, PT, RZ, -R3, RZ ;  /* 0x80000003ff057210 */ /* 0x000fc60007ffe0ff */
[----:B------:R-:W-:Y:S01]  /*01c0*/  IMAD R2, R2, 0x93, RZ ;  /* 0x0000009302027824 */ /* 0x000fe200078e02ff */
[----:B------:R-:W-:-:S04]  /*01d0*/  PRMT R5, R5, 0x7710, RZ ;  /* 0x0000771005057816 */ /* 0x000fc800000000ff */
[----:B------:R-:W-:Y:S02]  /*01e0*/  IADD3 R4, PT, PT, R5, R0, RZ ;  /* 0x0000000005047210 */ /* 0x000fe40007ffe0ff */
[----:B------:R-:W-:Y:S02]  /*01f0*/  LOP3.LUT R17, R2, 0xffff, RZ, 0xc0, !PT ;  /* 0x0000ffff02117812 */ /* 0x000fe400078ec0ff */
[----:B------:R-:W0:Y:S01]  /*0200*/  S2R R2, SR_CTAID.X ;  /* 0x0000000000027919 */ /* 0x000e220000002500 */
[----:B------:R-:W-:Y:S02]  /*0210*/  LOP3.LUT R4, R4, 0xfe, RZ, 0xc0, !PT ;  /* 0x000000fe04047812 */ /* 0x000fe400078ec0ff */
[----:B------:R-:W-:Y:S02]  /*0220*/  SHF.R.U32.HI R17, RZ, 0xa, R17 ;  /* 0x0000000aff117819 */ /* 0x000fe40000011611 */
[----:B------:R-:W-:Y:S02]  /*0230*/  LEA.HI R4, R4, R3, RZ, 0x1f ;  /* 0x0000000304047211 */ /* 0x000fe400078ff8ff */
[----:B------:R-:W-:-:S02]  /*0240*/  PRMT R3, R17, 0x9910, RZ ;  /* 0x0000991011037816 */ /* 0x000fc400000000ff */
[----:B------:R-:W-:Y:S02]  /*0250*/  LOP3.LUT R4, R4, 0xffff, RZ, 0xc0, !PT ;  /* 0x0000ffff04047812 */ /* 0x000fe400078ec0ff */
[----:B------:R-:W-:Y:S01]  /*0260*/  LOP3.LUT R17, R17, 0xffff, RZ, 0xc0, !PT ;  /* 0x0000ffff11117812 */ /* 0x000fe200078ec0ff */
[----:B------:R-:W-:Y:S01]  /*0270*/  IMAD R3, R3, 0xe, RZ ;  /* 0x0000000e03037824 */ /* 0x000fe200078e02ff */
[----:B------:R-:W-:Y:S02]  /*0280*/  SHF.R.U32.HI R8, RZ, 0x2, R4 ;  /* 0x00000002ff087819 */ /* 0x000fe40000011604 */
[----:B------:R-:W-:Y:S02]  /*0290*/  LEA R18, R17, UR5, 0x9 ;  /* 0x0000000511127c11 */ /* 0x000fe4000f8e48ff */
[----:B------:R-:W-:Y:S02]  /*02a0*/  PRMT R4, R8, 0x9910, RZ ;  /* 0x0000991008047816 */ /* 0x000fe400000000ff */
[----:B------:R-:W-:-:S02]  /*02b0*/  IADD3 R5, PT, PT, RZ, -R3, RZ ;  /* 0x80000003ff057210 */ /* 0x000fc40007ffe0ff */
[----:B------:R-:W-:Y:S02]  /*02c0*/  MOV R3, R4 ;  /* 0x0000000400037202 */ /* 0x000fe40000000f00 */
[----:B------:R-:W-:Y:S02]  /*02d0*/  PRMT R5, R5, 0x7710, RZ ;  /* 0x0000771005057816 */ /* 0x000fe400000000ff */
[----:B------:R-:W-:Y:S02]  /*02e0*/  LEA R3, R3, -R3, 0x3 ;  /* 0x8000000303037211 */ /* 0x000fe400078e18ff */
[----:B------:R-:W-:Y:S02]  /*02f0*/  IADD3 R4, PT, PT, R5, R0, RZ ;  /* 0x0000000005047210 */ /* 0x000fe40007ffe0ff */
[----:B------:R-:W-:Y:S02]  /*0300*/  IADD3 R7, PT, PT, RZ, -R3, RZ ;  /* 0x80000003ff077210 */ /* 0x000fe40007ffe0ff */
[----:B------:R-:W-:-:S02]  /*0310*/  LOP3.LUT R3, R4, 0xff, RZ, 0xc0, !PT ;  /* 0x000000ff04037812 */ /* 0x000fc400078ec0ff */
[C---:B0-----:R-:W-:Y:S02]  /*0320*/  LOP3.LUT R5, R2.reuse, 0x1, RZ, 0xc0, !PT ;  /* 0x0000000102057812 */ /* 0x041fe400078ec0ff */
[----:B------:R-:W-:Y:S02]  /*0330*/  PRMT R7, R7, 0x7710, RZ ;  /* 0x0000771007077816 */ /* 0x000fe400000000ff */
[----:B------:R-:W-:Y:S02]  /*0340*/  ISETP.GT.U32.AND P0, PT, R3, 0x6, PT ;  /* 0x000000060300780c */ /* 0x000fe40003f04070 */
[----:B------:R-:W-:Y:S02]  /*0350*/  ISETP.NE.U32.AND P1, PT, R5, 0x1, PT ;  /* 0x000000010500780c */ /* 0x000fe40003f25070 */
[----:B------:R-:W-:Y:S02]  /*0360*/  SHF.L.U32 R5, R2, 0xd, RZ ;  /* 0x0000000d02057819 */ /* 0x000fe400000006ff */
[----:B------:R-:W-:-:S02]  /*0370*/  IADD3 R4, PT, PT, R7, R0, RZ ;  /* 0x0000000007047210 */ /* 0x000fc40007ffe0ff */
[----:B------:R-:W-:Y:S02]  /*0380*/  LOP3.LUT R5, R5, 0x7fffc000, RZ, 0xc0, !PT ;  /* 0x7fffc00005057812 */ /* 0x000fe400078ec0ff */
[----:B------:R-:W-:Y:S02]  /*0390*/  LOP3.LUT R7, R4, 0xff, RZ, 0xc0, !PT ;  /* 0x000000ff04077812 */ /* 0x000fe400078ec0ff */
[----:B------:R-:W-:Y:S02]  /*03a0*/  LOP3.LUT R6, R5, 0x20, R6, 0xf6, !PT ;  /* 0x0000002005067812 */ /* 0x000fe400078ef606 */
[C---:B------:R-:W-:Y:S02]  /*03b0*/  IADD3 R10, PT, PT, R7.reuse, 0x31, RZ ;  /* 0x00000031070a7810 */ /* 0x040fe40007ffe0ff */
[C---:B------:R-:W-:Y:S02]  /*03c0*/  @!P0 IADD3 R10, PT, PT, R7.reuse, RZ, RZ ;  /* 0x000000ff070a8210 */ /* 0x040fe40007ffe0ff */
[----:B------:R-:W-:-:S02]  /*03d0*/  IADD3 R4, PT, PT, R7, 0x7, RZ ;  /* 0x0000000707047810 */ /* 0x000fc40007ffe0ff */
[----:B------:R-:W-:Y:S02]  /*03e0*/  LOP3.LUT R6, R6, 0xe00, R9, 0xf8, !PT ;  /* 0x00000e0006067812 */ /* 0x000fe400078ef809 */
[----:B------:R-:W-:Y:S01]  /*03f0*/  @P1 IADD3 R4, PT, PT, R7, RZ, RZ ;  /* 0x000000ff07041210 */ /* 0x000fe20007ffe0ff */
[----:B------:R-:W-:Y:S01]  /*0400*/  HFMA2 R7, -RZ, RZ, 0, 0 ;  /* 0x00000000ff077431 */ /* 0x000fe200000001ff */
[----:B------:R-:W-:Y:S02]  /*0410*/  LOP3.LUT R9, R8, 0xffff, RZ, 0xc0, !PT ;  /* 0x0000ffff08097812 */ /* 0x000fe400078ec0ff */
[----:B------:R-:W-:-:S03]  /*0420*/  LEA R10, R10, UR4, 0x2 ;  /* 0x000000040a0a7c11 */ /* 0x000fc6000f8e10ff */
[----:B------:R-:W-:Y:S01]  /*0430*/  IMAD R20, R9, 0xe, R4 ;  /* 0x0000000e09147824 */ /* 0x000fe200078e0204 */
[----:B--2---:R-:W-:-:S07]  /*0440*/  IADD3 R19, PT, PT, R10, 0x620, RZ ;  /* 0x000006200a137810 */ /* 0x004fce0007ffe0ff */
.L_x_1:
[----:B------:R-:W0:Y:S01]  /*0450*/  LDC.64 R8, c[0x0][0x380] ;  /* 0x0000e000ff087b82 */ /* 0x000e220000000a00 */
[----:B------:R-:W-:-:S04]  /*0460*/  IMAD R13, R7, 0x3100, R20 ;  /* 0x00003100070d7824 */ /* 0x000fc800078e0214 */
[----:B0-----:R-:W-:-:S05]  /*0470*/  IMAD.WIDE.U32 R12, R13, 0x4, R8 ;  /* 0x000000040d0c7825 */ /* 0x001fca00078e0008 */
[----:B------:R-:W2:Y:S04]  /*0480*/  LDG.E.CONSTANT R32, desc[UR8][R12.64+0x2300] ;  /* 0x002300080c207981 */ /* 0x000ea8000c1e9900 */
[----:B------:R-:W3:Y:S04]  /*0490*/  LDG.E.CONSTANT R15, desc[UR8][R12.64] ;  /* 0x000000080c0f7981 */ /* 0x000ee8000c1e9900 */
[----:B------:R-:W4:Y:S01]  /*04a0*/  LDG.E.CONSTANT R22, desc[UR8][R12.64+0x1c00] ;  /* 0x001c00080c167981 */ /* 0x000f22000c1e9900 */
[----:B------:R-:W0:Y:S03]  /*04b0*/  S2UR UR5, SR_CgaCtaId ;  /* 0x00000000000579c3 */ /* 0x000e260000008800 */
[----:B------:R-:W5:Y:S04]  /*04c0*/  LDG.E.CONSTANT R8, desc[UR8][R12.64+0x700] ;  /* 0x000700080c087981 */ /* 0x000f68000c1e9900 */
[----:B------:R-:W5:Y:S04]  /*04d0*/  LDG.E.CONSTANT R9, desc[UR8][R12.64+0x3100] ;  /* 0x003100080c097981 */ /* 0x000f68000c1e9900 */
[----:B------:R-:W5:Y:S01]  /*04e0*/  LDG.E.CONSTANT R16, desc[UR8][R12.64+0x1500] ;  /* 0x001500080c107981 */ /* 0x000f62000c1e9900 */
[----:B------:R-:W-:-:S03]  /*04f0*/  UMOV UR4, 0x400 ;  /* 0x0000040000047882 */ /* 0x000fc60000000000 */
[----:B------:R-:W5:Y:S04]  /*0500*/  LDG.E.CONSTANT R11, desc[UR8][R12.64+0x2a00] ;  /* 0x002a00080c0b7981 */ /* 0x000f68000c1e9900 */
[----:B------:R-:W5:Y:S04]  /*0510*/  LDG.E.CONSTANT R10, desc[UR8][R12.64+0xe00] ;  /* 0x000e00080c0a7981 */ /* 0x000f68000c1e9900 */
[----:B------:R-:W5:Y:S01]  /*0520*/  LDG.E.CONSTANT R34, desc[UR8][R12.64+0x3800] ;  /* 0x003800080c227981 */ /* 0x000f62000c1e9900 */
[----:B0-----:R-:W-:-:S06]  /*0530*/  ULEA UR6, UR5, UR4, 0x18 ;  /* 0x0000000405067291 */ /* 0x001fcc000f8ec0ff */
[C---:B------:R-:W-:Y:S01]  /*0540*/  LEA R14, R0.reuse, UR6, 0x2 ;  /* 0x00000006000e7c11 */ /* 0x040fe2000f8e10ff */
[----:B------:R-:W-:Y:S06]  /*0550*/  BAR.SYNC.DEFER_BLOCKING 0x0 ;  /* 0x0000000000007b1d */ /* 0x000fec0000010000 */
[----:B--2---:R0:W-:Y:S04]  /*0560*/  STS [R14+0x1180], R32 ;  /* 0x001180200e007388 */ /* 0x0041e80000000800 */
[----:B0-----:R-:W2:Y:S04]  /*0570*/  LDG.E.CONSTANT R32, desc[UR8][R12.64+0x4d00] ;  /* 0x004d00080c207981 */ /* 0x001ea8000c1e9900 */
[----:B---3--:R0:W-:Y:S04]  /*0580*/  STS [R14], R15 ;  /* 0x0000000f0e007388 */ /* 0x0081e80000000800 */
[----:B----4-:R1:W-:Y:S04]  /*0590*/  STS [R14+0xe00], R22 ;  /* 0x000e00160e007388 */ /* 0x0103e80000000800 */
[----:B0-----:R-:W3:Y:S04]  /*05a0*/  LDG.E.CONSTANT R15, desc[UR8][R12.64+0x5b00] ;  /* 0x005b00080c0f7981 */ /* 0x001ee8000c1e9900 */
[----:B-1----:R-:W4:Y:S04]  /*05b0*/  LDG.E.CONSTANT R22, desc[UR8][R12.64+0x4600] ;  /* 0x004600080c167981 */ /* 0x002f28000c1e9900 */
[----:B-----5:R0:W-:Y:S04]  /*05c0*/  STS [R14+0x380], R8 ;  /* 0x000380080e007388 */ /* 0x0201e80000000800 */
[----:B------:R1:W-:Y:S04]  /*05d0*/  STS [R14+0x1880], R9 ;  /* 0x001880090e007388 */ /* 0x0003e80000000800 */
[----:B------:R5:W-:Y:S04]  /*05e0*/  STS [R14+0xa80], R16 ;  /* 0x000a80100e007388 */ /* 0x000be80000000800 */
[----:B0-----:R-:W4:Y:S04]  /*05f0*/  LDG.E.CONSTANT R8, desc[UR8][R12.64+0x5400] ;  /* 0x005400080c087981 */ /* 0x001f28000c1e9900 */
[----:B-1----:R-:W4:Y:S04]  /*0600*/  LDG.E.CONSTANT R9, desc[UR8][R12.64+0x6200] ;  /* 0x006200080c097981 */ /* 0x002f28000c1e9900 */
[----:B-----5:R-:W5:Y:S04]  /*0610*/  LDG.E.CONSTANT R16, desc[UR8][R12.64+0x3f00] ;  /* 0x003f00080c107981 */ /* 0x020f68000c1e9900 */
[----:B--2---:R0:W-:Y:S04]  /*0620*/  STS [R14+0x2680], R32 ;  /* 0x002680200e007388 */ /* 0x0041e80000000800 */
[----:B0-----:R-:W2:Y:S04]  /*0630*/  LDG.E.CONSTANT R32, desc[UR8][R12.64+0x7700] ;  /* 0x007700080c207981 */ /* 0x001ea8000c1e9900 */
[----:B---3--:R0:W-:Y:S04]  /*0640*/  STS [R14+0x2d80], R15 ;  /* 0x002d800f0e007388 */ /* 0x0081e80000000800 */
[----:B----4-:R1:W-:Y:S04]  /*0650*/  STS [R14+0x2300], R22 ;  /* 0x002300160e007388 */ /* 0x0103e80000000800 */
[----:B0-----:R-:W3:Y:S04]  /*0660*/  LDG.E.CONSTANT R15, desc[UR8][R12.64+0x9300] ;  /* 0x009300080c0f7981 */ /* 0x001ee8000c1e9900 */
[----:B-1----:R-:W4:Y:S04]  /*0670*/  LDG.E.CONSTANT R22, desc[UR8][R12.64+0x7000] ;  /* 0x007000080c167981 */ /* 0x002f28000c1e9900 */
[----:B------:R0:W-:Y:S04]  /*0680*/  STS [R14+0x2a00], R8 ;  /* 0x002a00080e007388 */ /* 0x0001e80000000800 */
[----:B------:R1:W-:Y:S04]  /*0690*/  STS [R14+0x3100], R9 ;  /* 0x003100090e007388 */ /* 0x0003e80000000800 */
[----:B-----5:R5:W-:Y:S04]  /*06a0*/  STS [R14+0x1f80], R16 ;  /* 0x001f80100e007388 */ /* 0x020be80000000800 */
[----:B0-----:R-:W4:Y:S04]  /*06b0*/  LDG.E.CONSTANT R8, desc[UR8][R12.64+0x9a00] ;  /* 0x009a00080c087981 */ /* 0x001f28000c1e9900 */
[----:B-1----:R-:W4:Y:S04]  /*06c0*/  LDG.E.CONSTANT R9, desc[UR8][R12.64+0x8c00] ;  /* 0x008c00080c097981 */ /* 0x002f28000c1e9900 */
[----:B-----5:R-:W5:Y:S04]  /*06d0*/  LDG.E.CONSTANT R16, desc[UR8][R12.64+0x6900] ;  /* 0x006900080c107981 */ /* 0x020f68000c1e9900 */
[----:B------:R0:W-:Y:S04]  /*06e0*/  STS [R14+0x1500], R11 ;  /* 0x0015000b0e007388 */ /* 0x0001e80000000800 */
[----:B------:R1:W-:Y:S04]  /*06f0*/  STS [R14+0x700], R10 ;  /* 0x0007000a0e007388 */ /* 0x0003e80000000800 */
[----:B0-----:R-:W5:Y:S04]  /*0700*/  LDG.E.CONSTANT R11, desc[UR8][R12.64+0x7e00] ;  /* 0x007e00080c0b7981 */ /* 0x001f68000c1e9900 */
[----:B-1----:R-:W5:Y:S04]  /*0710*/  LDG.E.CONSTANT R10, desc[UR8][R12.64+0x8500] ;  /* 0x008500080c0a7981 */ /* 0x002f68000c1e9900 */
[----:B------:R0:W-:Y:S04]  /*0720*/  STS [R14+0x1c00], R34 ;  /* 0x001c00220e007388 */ /* 0x0001e80000000800 */
[----:B0-----:R-:W5:Y:S04]  /*0730*/  LDG.E.CONSTANT R34, desc[UR8][R12.64+0xaf00] ;  /* 0x00af00080c227981 */ /* 0x001f68000c1e9900 */
[----:B--2---:R0:W-:Y:S04]  /*0740*/  STS [R14+0x3b80], R32 ;  /* 0x003b80200e007388 */ /* 0x0041e80000000800 */
[----:B0-----:R-:W2:Y:S04]  /*0750*/  LDG.E.CONSTANT R32, desc[UR8][R12.64+0xa800] ;  /* 0x00a800080c207981 */ /* 0x001ea8000c1e9900 */
[----:B---3--:R0:W-:Y:S04]  /*0760*/  STS [R14+0x4980], R15 ;  /* 0x0049800f0e007388 */ /* 0x0081e80000000800 */
[----:B----4-:R1:W-:Y:S04]  /*0770*/  STS [R14+0x3800], R22 ;  /* 0x003800160e007388 */ /* 0x0103e80000000800 */
[----:B0-----:R-:W3:Y:S04]  /*0780*/  LDG.E.CONSTANT R15, desc[UR8][R12.64+0xb600] ;  /* 0x00b600080c0f7981 */ /* 0x001ee8000c1e9900 */
[----:B-1----:R-:W4:Y:S04]  /*0790*/  LDG.E.CONSTANT R22, desc[UR8][R12.64+0xa100] ;  /* 0x00a100080c167981 */ /* 0x002f28000c1e9900 */
[----:B------:R-:W4:Y:S04]  /*07a0*/  LDG.E.CONSTANT R13, desc[UR8][R12.64+0xbd00] ;  /* 0x00bd00080c0d7981 */ /* 0x000f28000c1e9900 */
[----:B------:R-:W-:Y:S04]  /*07b0*/  STS [R14+0x4600], R9 ;  /* 0x004600090e007388 */ /* 0x000fe80000000800 */
[----:B------:R0:W-:Y:S04]  /*07c0*/  STS [R14+0x4d00], R8 ;  /* 0x004d00080e007388 */ /* 0x0001e80000000800 */
[----:B-----5:R1:W-:Y:S01]  /*07d0*/  STS [R14+0x3480], R16 ;  /* 0x003480100e007388 */ /* 0x0203e20000000800 */
[----:B0-----:R-:W0:Y:S01]  /*07e0*/  LDC.64 R8, c[0x0][0x388] ;  /* 0x0000e200ff087b82 */ /* 0x001e220000000a00 */
[----:B-1----:R-:W-:-:S02]  /*07f0*/  SHF.L.U32 R16, R0, 0x3, RZ ;  /* 0x0000000300107819 */ /* 0x002fc400000006ff */
[----:B------:R1:W-:Y:S04]  /*0800*/  STS [R14+0x3f00], R11 ;  /* 0x003f000b0e007388 */ /* 0x0003e80000000800 */
[----:B------:R5:W-:Y:S01]  /*0810*/  STS [R14+0x4280], R10 ;  /* 0x0042800a0e007388 */ /* 0x000be20000000800 */
[----:B-1----:R-:W-:-:S04]  /*0820*/  LOP3.LUT R11, R16, 0x600, RZ, 0xc0, !PT ;  /* 0x00000600100b7812 */ /* 0x002fc800078ec0ff */
[----:B-----5:R-:W-:-:S04]  /*0830*/  LOP3.LUT R10, R11, 0x3f, R0, 0xf8, !PT ;  /* 0x0000003f0b0a7812 */ /* 0x020fc800078ef800 */
[----:B------:R-:W-:-:S04]  /*0840*/  IADD3 R10, PT, PT, R5, R10, RZ ;  /* 0x0000000a050a7210 */ /* 0x000fc80007ffe0ff */
[----:B------:R-:W-:-:S05]  /*0850*/  LEA R11, R7, R10, 0x6 ;  /* 0x0000000a070b7211 */ /* 0x000fca00078e30ff */
[----:B0-----:R-:W-:-:S05]  /*0860*/  IMAD.WIDE.U32 R10, R11, 0x4, R8 ;  /* 0x000000040b0a7825 */ /* 0x001fca00078e0008 */
[----:B------:R-:W5:Y:S04]  /*0870*/  LDG.E.CONSTANT R12, desc[UR8][R10.64] ;  /* 0x000000080a0c7981 */ /* 0x000f68000c1e9900 */
[----:B------:R0:W-:Y:S04]  /*0880*/  STS [R14+0x5780], R34 ;  /* 0x005780220e007388 */ /* 0x0001e80000000800 */
[----:B0-----:R-:W5:Y:S04]  /*0890*/  LDG.E.CONSTANT R34, desc[UR8][R10.64+0xa800] ;  /* 0x00a800080a227981 */ /* 0x001f68000c1e9900 */
[----:B--2---:R0:W-:Y:S04]  /*08a0*/  STS [R14+0x5400], R32 ;  /* 0x005400200e007388 */ /* 0x0041e80000000800 */
[----:B0-----:R-:W2:Y:S04]  /*08b0*/  LDG.E.CONSTANT R32, desc[UR8][R10.64+0x7000] ;  /* 0x007000080a207981 */ /* 0x001ea8000c1e9900 */
[----:B---3--:R0:W-:Y:S04]  /*08c0*/  STS [R14+0x5b00], R15 ;  /* 0x005b000f0e007388 */ /* 0x0081e80000000800 */
[----:B0-----:R-:W3:Y:S04]  /*08d0*/  LDG.E.CONSTANT R15, desc[UR8][R10.64+0xe000] ;  /* 0x00e000080a0f7981 */ /* 0x001ee8000c1e9900 */
[----:B----4-:R0:W-:Y:S04]  /*08e0*/  STS [R14+0x5e80], R13 ;  /* 0x005e800d0e007388 */ /* 0x0101e80000000800 */
[----:B0-----:R0:W4:Y:S01]  /*08f0*/  LDG.E.CONSTANT R13, desc[UR8][R10.64+0x3800] ;  /* 0x003800080a0d7981 */ /* 0x001122000c1e9900 */
[----:B------:R-:W-:-:S04]  /*0900*/  UIADD3 UR4, UPT, UPT, UR4, 0x6200, URZ ;  /* 0x0000620004047890 */ /* 0x000fc8000fffe0ff */
[----:B------:R-:W-:Y:S01]  /*0910*/  ULEA UR4, UR5, UR4, 0x18 ;  /* 0x0000000405047291 */ /* 0x000fe2000f8ec0ff */
[----:B------:R1:W-:Y:S05]  /*0920*/  STS [R14+0x5080], R22 ;  /* 0x005080160e007388 */ /* 0x0003ea0000000800 */
[C---:B-1----:R-:W-:Y:S02]  /*0930*/  LEA R22, R0.reuse, UR4, 0x2 ;  /* 0x0000000400167c11 */ /* 0x042fe4000f8e10ff */
[----:B------:R-:W-:-:S04]  /*0940*/  LOP3.LUT R14, R0, 0x3f, RZ, 0xc0, !PT ;  /* 0x0000003f000e7812 */ /* 0x000fc800078ec0ff */
[----:B------:R-:W-:-:S04]  /*0950*/  LOP3.LUT R14, R14, 0x20, RZ, 0x3c, !PT ;  /* 0x000000200e0e7812 */ /* 0x000fc800078e3cff */
[----:B------:R-:W-:Y:S02]  /*0960*/  IADD3 R14, PT, PT, R5, R14, RZ ;  /* 0x0000000e050e7210 */ /* 0x000fe40007ffe0ff */
[----:B------:R-:W-:Y:S01]  /*0970*/  ISETP.GT.U32.AND P0, PT, R0, 0x1f, PT ;  /* 0x0000001f0000780c */ /* 0x000fe20003f04070 */
[----:B-----5:R1:W-:Y:S02]  /*0980*/  STS [R22], R12 ;  /* 0x0000000c16007388 */ /* 0x0203e40000000800 */
[----:B-1----:R-:W-:-:S04]  /*0990*/  IADD3 R12, PT, PT, R16, 0x2300, RZ ;  /* 0x00002300100c7810 */ /* 0x002fc80007ffe0ff */
[----:B------:R-:W-:-:S04]  /*09a0*/  LOP3.LUT R12, R12, 0x2e00, RZ, 0xc0, !PT ;  /* 0x00002e000c0c7812 */ /* 0x000fc800078ec0ff */
[----:B------:R-:W-:Y:S01]  /*09b0*/  IADD3 R12, PT, PT, R14, R12, RZ ;  /* 0x0000000c0e0c7210 */ /* 0x000fe20007ffe0ff */
[----:B------:R-:W-:Y:S04]  /*09c0*/  STS [R22+0x1500], R34 ;  /* 0x0015002216007388 */ /* 0x000fe80000000800 */
[----:B--2---:R1:W-:Y:S02]  /*09d0*/  STS [R22+0xe00], R32 ;  /* 0x000e002016007388 */ /* 0x0043e40000000800 */
[C---:B-1----:R-:W-:Y:S02]  /*09e0*/  IADD3 R32, PT, PT, R16.reuse, 0x1500, RZ ;  /* 0x0000150010207810 */ /* 0x042fe40007ffe0ff */
[----:B------:R-:W-:Y:S02]  /*09f0*/  IADD3 R16, PT, PT, R16, 0x3100, RZ ;  /* 0x0000310010107810 */ /* 0x000fe40007ffe0ff */
[----:B------:R-:W-:-:S02]  /*0a00*/  LOP3.LUT R32, R32, 0x1e00, RZ, 0xc0, !PT ;  /* 0x00001e0020207812 */ /* 0x000fc400078ec0ff */
[----:B0-----:R-:W-:Y:S02]  /*0a10*/  LOP3.LUT R11, R16, 0x3e00, RZ, 0xc0, !PT ;  /* 0x00003e00100b7812 */ /* 0x001fe400078ec0ff */
[C---:B------:R-:W-:Y:S02]  /*0a20*/  IADD3 R32, PT, PT, R14.reuse, R32, RZ ;  /* 0x000000200e207210 */ /* 0x040fe40007ffe0ff */
[----:B------:R-:W-:Y:S02]  /*0a30*/  IADD3 R14, PT, PT, R14, R11, RZ ;  /* 0x0000000b0e0e7210 */ /* 0x000fe40007ffe0ff */
[C---:B------:R-:W-:Y:S01]  /*0a40*/  LEA R11, R7.reuse, R32, 0x6 ;  /* 0x00000020070b7211 */ /* 0x040fe200078e30ff */
[----:B---3--:R0:W-:Y:S01]  /*0a50*/  STS [R22+0x1c00], R15 ;  /* 0x001c000f16007388 */ /* 0x0081e20000000800 */
[----:B------:R-:W-:-:S03]  /*0a60*/  LEA R16, R7, R12, 0x6 ;  /* 0x0000000c07107211 */ /* 0x000fc600078e30ff */
[--C-:B------:R-:W-:Y:S01]  /*0a70*/  IMAD.WIDE.U32 R10, R11, 0x4, R8.reuse ;  /* 0x000000040b0a7825 */ /* 0x100fe200078e0008 */
[----:B----4-:R1:W-:Y:S04]  /*0a80*/  STS [R22+0x700], R13 ;  /* 0x0007000d16007388 */ /* 0x0103e80000000800 */
[----:B------:R2:W3:Y:S01]  /*0a90*/  LDG.E.CONSTANT R32, desc[UR8][R10.64] ;  /* 0x000000080a207981 */ /* 0x0004e2000c1e9900 */
[----:B0-----:R-:W-:Y:S02]  /*0aa0*/  @!P0 IADD3 R15, PT, PT, R5, R0, RZ ;  /* 0x00000000050f8210 */ /* 0x001fe40007ffe0ff */
[C---:B-1----:R-:W-:Y:S01]  /*0ab0*/  LEA R13, R7.reuse, R6, 0x6 ;  /* 0x00000006070d7211 */ /* 0x042fe200078e30ff */
[----:B--2---:R-:W-:Y:S01]  /*0ac0*/  IMAD.WIDE.U32 R10, R16, 0x4, R8 ;  /* 0x00000004100a7825 */ /* 0x004fe200078e0008 */
[----:B------:R-:W-:-:S02]  /*0ad0*/  @!P0 LEA R16, R7, R15, 0x6 ;  /* 0x0000000f07108211 */ /* 0x000fc400078e30ff */
[----:B------:R-:W-:Y:S01]  /*0ae0*/  LEA R15, R7, R14, 0x6 ;  /* 0x0000000e070f7211 */ /* 0x000fe200078e30ff */
[--C-:B------:R-:W-:Y:S01]  /*0af0*/  IMAD.WIDE.U32 R12, R13, 0x4, R8.reuse ;  /* 0x000000040d0c7825 */ /* 0x100fe200078e0008 */
[----:B------:R-:W2:Y:S03]  /*0b00*/  LDG.E.CONSTANT R34, desc[UR8][R10.64] ;  /* 0x000000080a227981 */ /* 0x000ea6000c1e9900 */
[--C-:B------:R-:W-:Y:S02]  /*0b10*/  IMAD.WIDE.U32 R14, R15, 0x4, R8.reuse ;  /* 0x000000040f0e7825 */ /* 0x100fe400078e0008 */
[----:B------:R-:W4:Y:S02]  /*0b20*/  LDG.E.CONSTANT R13, desc[UR8][R12.64] ;  /* 0x000000080c0d7981 */ /* 0x000f24000c1e9900 */
[----:B------:R-:W-:Y:S02]  /*0b30*/  @!P0 IMAD.WIDE.U32 R8, R16, 0x4, R8 ;  /* 0x0000000410088825 */ /* 0x000fe400078e0008 */
[----:B------:R-:W5:Y:S04]  /*0b40*/  LDG.E.CONSTANT R15, desc[UR8][R14.64] ;  /* 0x000000080e0f7981 */ /* 0x000f68000c1e9900 */
[----:B------:R-:W5:Y:S01]  /*0b50*/  @!P0 LDG.E.CONSTANT R9, desc[UR8][R8.64+0xf880] ;  /* 0x00f8800808098981 */ /* 0x000f62000c1e9900 */
[----:B------:R-:W-:-:S02]  /*0b60*/  IADD3 R7, PT, PT, R7, 0x1, RZ ;  /* 0x0000000107077810 */ /* 0x000fc40007ffe0ff */
[----:B------:R-:W-:Y:S01]  /*0b70*/  MOV R16, R19 ;  /* 0x0000001300107202 */ /* 0x000fe20000000f00 */
[----:B------:R-:W-:Y:S01]  /*0b80*/  UMOV UR4, 0x100 ;  /* 0x0000010000047882 */ /* 0x000fe20000000000 */
[----:B---3--:R0:W-:Y:S04]  /*0b90*/  STS [R22+0xa80], R32 ;  /* 0x000a802016007388 */ /* 0x0081e80000000800 */
[----:B--2---:R0:W-:Y:S04]  /*0ba0*/  STS [R22+0x1180], R34 ;  /* 0x0011802216007388 */ /* 0x0041e80000000800 */
[----:B----4-:R0:W-:Y:S04]  /*0bb0*/  STS [R22+0x380], R13 ;  /* 0x0003800d16007388 */ /* 0x0101e80000000800 */
[----:B-----5:R0:W-:Y:S04]  /*0bc0*/  STS [R22+0x1880], R15 ;  /* 0x0018800f16007388 */ /* 0x0201e80000000800 */
[----:B------:R0:W-:Y:S01]  /*0bd0*/  @!P0 STS [R22+0x1f80], R9 ;  /* 0x001f800916008388 */ /* 0x0001e20000000800 */
[----:B------:R-:W-:Y:S01]  /*0be0*/  BAR.SYNC.DEFER_BLOCKING 0x0 ;  /* 0x0000000000007b1d */ /* 0x000fe20000010000 */
[----:B------:R-:W-:-:S13]  /*0bf0*/  ISETP.NE.AND P0, PT, R7, 0x8, PT ;  /* 0x000000080700780c */ /* 0x000fda0003f05270 */
.L_x_0:
[----:B0-----:R-:W-:Y:S04]  /*0c00*/  LDS R22, [R16+-0x594] ;  /* 0xfffa6c0010167984 */ /* 0x001fe80000000800 */
[----:B------:R-:W0:Y:S04]  /*0c10*/  LDS.128 R8, [R18+UR4+-0x100] ;  /* 0xffff000412087984 */ /* 0x000e280008000c00 */
[----:B------:R-:W1:Y:S04]  /*0c20*/  LDS R34, [R16+-0x5e8] ;  /* 0xfffa180010227984 */ /* 0x000e680000000800 */
[----:B------:R-:W2:Y:S01]  /*0c30*/  LDS.128 R12, [R18+UR4] ;  /* 0x00000004120c7984 */ /* 0x000ea20008000c00 */
[-C--:B0-----:R-:W-:Y:S01]  /*0c40*/  FFMA R32, R22, R8.reuse, R30 ;  /* 0x0000000816207223 */ /* 0x081fe2000000001e */
[----:B-1----:R-:W-:-:S02]  /*0c50*/  FFMA R30, R34, R8, R35 ;  /* 0x00000008221e7223 */ /* 0x002fc40000000023 */
[----:B------:R-:W-:Y:S01]  /*0c60*/  LDS R35, [R16+-0x428] ;  /* 0xfffbd80010237984 */ /* 0x000fe20000000800 */
[-C--:B--2---:R-:W-:Y:S01]  /*0c70*/  FFMA R34, R34, R12.reuse, R33 ;  /* 0x0000000c22227223 */ /* 0x084fe20000000021 */
[----:B------:R-:W-:Y:S02]  /*0c80*/  FFMA R24, R22, R12, R24 ;  /* 0x0000000c16187223 */ /* 0x000fe40000000018 */
[----:B------:R-:W0:Y:S04]  /*0c90*/  LDS R33, [R16+-0x604] ;  /* 0xfff9fc0010217984 */ /* 0x000e280000000800 */
[----:B------:R-:W1:Y:S01]  /*0ca0*/  LDS R22, [R16+-0x5b0] ;  /* 0xfffa500010167984 */ /* 0x000e620000000800 */
[C---:B0-----:R-:W-:Y:S01]  /*0cb0*/  FFMA R27, R33.reuse, R8, R27 ;  /* 0x00000008211b7223 */ /* 0x041fe2000000001b */
[----:B------:R-:W-:-:S02]  /*0cc0*/  FFMA R25, R33, R12, R25 ;  /* 0x0000000c21197223 */ /* 0x000fc40000000019 */
[----:B------:R-:W0:Y:S01]  /*0cd0*/  LDS R33, [R16+-0x620] ;  /* 0xfff9e00010217984 */ /* 0x000e220000000800 */
[C---:B-1----:R-:W-:Y:S01]  /*0ce0*/  FFMA R26, R22.reuse, R8, R26 ;  /* 0x00000008161a7223 */ /* 0x042fe2000000001a */
[----:B------:R-:W-:Y:S02]  /*0cf0*/  FFMA R28, R22, R12, R28 ;  /* 0x0000000c161c7223 */ /* 0x000fe4000000001c */
[----:B------:R-:W1:Y:S01]  /*0d00*/  LDS R22, [R16+-0x5cc] ;  /* 0xfffa340010167984 */ /* 0x000e620000000800 */
[C---:B0-----:R-:W-:Y:S01]  /*0d10*/  FFMA R23, R33.reuse, R8, R23 ;  /* 0x0000000821177223 */ /* 0x041fe20000000017 */
[----:B------:R-:W-:Y:S02]  /*0d20*/  FFMA R21, R33, R12, R21 ;  /* 0x0000000c21157223 */ /* 0x000fe40000000015 */
[----:B------:R-:W0:Y:S01]  /*0d30*/  LDS R33, [R16+-0x578] ;  /* 0xfffa880010217984 */ /* 0x000e220000000800 */
[C---:B-1----:R-:W-:Y:S01]  /*0d40*/  FFMA R36, R22.reuse, R8, R36 ;  /* 0x0000000816247223 */ /* 0x042fe20000000024 */
[-C--:B------:R-:W-:Y:S01]  /*0d50*/  FFMA R22, R22, R12.reuse, R37 ;  /* 0x0000000c16167223 */ /* 0x080fe20000000025 */
[----:B0-----:R-:W-:Y:S01]  /*0d60*/  FFMA R12, R33, R12, R31 ;  /* 0x0000000c210c7223 */ /* 0x001fe2000000001f */
[----:B------:R-:W-:Y:S01]  /*0d70*/  FFMA R8, R8, R33, R29 ;  /* 0x0000002108087223 */ /* 0x000fe2000000001d */
[----:B------:R-:W0:Y:S01]  /*0d80*/  LDS R31, [R16+-0x40c] ;  /* 0xfffbf400101f7984 */ /* 0x000e220000000800 */
[C---:B------:R-:W-:Y:S01]  /*0d90*/  FFMA R33, R35.reuse, R9, R26 ;  /* 0x0000000923217223 */ /* 0x040fe2000000001a */
[----:B------:R-:W-:-:S02]  /*0da0*/  FFMA R35, R35, R13, R28 ;  /* 0x0000000d23237223 */ /* 0x000fc4000000001c */
[----:B------:R-:W1:Y:S01]  /*0db0*/  LDS R26, [R16+-0x47c] ;  /* 0xfffb8400101a7984 */ /* 0x000e620000000800 */
[C---:B0-----:R-:W-:Y:S01]  /*0dc0*/  FFMA R29, R31.reuse, R9, R32 ;  /* 0x000000091f1d7223 */ /* 0x041fe20000000020 */
[----:B------:R-:W-:Y:S02]  /*0dd0*/  FFMA R31, R31, R13, R24 ;  /* 0x0000000d1f1f7223 */ /* 0x000fe40000000018 */
[----:B------:R-:W-:Y:S01]  /*0de0*/  LDS R32, [R16+-0x2d8] ;  /* 0xfffd280010207984 */ /* 0x000fe20000000800 */
[C---:B-1----:R-:W-:Y:S01]  /*0df0*/  FFMA R27, R26.reuse, R9, R27 ;  /* 0x000000091a1b7223 */ /* 0x042fe2000000001b */
[----:B------:R-:W-:Y:S02]  /*0e00*/  FFMA R25, R26, R13, R25 ;  /* 0x0000000d1a197223 */ /* 0x000fe40000000019 */
[----:B------:R-:W0:Y:S04]  /*0e10*/  LDS R24, [R16+-0x444] ;  /* 0xfffbbc0010187984 */ /* 0x000e280000000800 */
[----:B------:R-:W-:Y:S01]  /*0e20*/  LDS R26, [R16+-0x3f0] ;  /* 0xfffc1000101a7984 */ /* 0x000fe20000000800 */
[C---:B0-----:R-:W-:Y:S01]  /*0e30*/  FFMA R37, R24.reuse, R9, R36 ;  /* 0x0000000918257223 */ /* 0x041fe20000000024 */
[----:B------:R-:W-:-:S02]  /*0e40*/  FFMA R22, R24, R13, R22 ;  /* 0x0000000d18167223 */ /* 0x000fc40000000016 */
[----:B------:R-:W0:Y:S04]  /*0e50*/  LDS R36, [R16+-0x2bc] ;  /* 0xfffd440010247984 */ /* 0x000e280000000800 */
[----:B------:R-:W1:Y:S01]  /*0e60*/  LDS R24, [R16+-0x460] ;  /* 0xfffba00010187984 */ /* 0x000e620000000800 */
[C---:B0-----:R-:W-:Y:S01]  /*0e70*/  FFMA R28, R36.reuse, R10, R37 ;  /* 0x0000000a241c7223 */ /* 0x041fe20000000025 */
[----:B------:R-:W-:Y:S02]  /*0e80*/  FFMA R22, R36, R14, R22 ;  /* 0x0000000e24167223 */ /* 0x000fe40000000016 */
[----:B------:R-:W0:Y:S01]  /*0e90*/  LDS R36, [R16+-0x2f4] ;  /* 0xfffd0c0010247984 */ /* 0x000e220000000800 */
[C---:B-1----:R-:W-:Y:S01]  /*0ea0*/  FFMA R30, R24.reuse, R9, R30 ;  /* 0x00000009181e7223 */ /* 0x042fe2000000001e */
[----:B------:R-:W-:-:S02]  /*0eb0*/  FFMA R34, R24, R13, R34 ;  /* 0x0000000d18227223 */ /* 0x000fc40000000022 */
[----:B------:R-:W1:Y:S01]  /*0ec0*/  LDS R24, [R16+-0x498] ;  /* 0xfffb680010187984 */ /* 0x000e620000000800 */
[C---:B------:R-:W-:Y:S01]  /*0ed0*/  FFMA R30, R32.reuse, R10, R30 ;  /* 0x0000000a201e7223 */ /* 0x040fe2000000001e */
[----:B------:R-:W-:Y:S01]  /*0ee0*/  FFMA R34, R32, R14, R34 ;  /* 0x0000000e20227223 */ /* 0x000fe20000000022 */
[C---:B0-----:R-:W-:Y:S01]  /*0ef0*/  FFMA R32, R36.reuse, R10, R27 ;  /* 0x0000000a24207223 */ /* 0x041fe2000000001b */
[----:B------:R-:W-:Y:S01]  /*0f00*/  FFMA R36, R36, R14, R25 ;  /* 0x0000000e24247223 */ /* 0x000fe20000000019 */
[-C--:B-1----:R-:W-:Y:S01]  /*0f10*/  FFMA R21, R24, R13.reuse, R21 ;  /* 0x0000000d18157223 */ /* 0x082fe20000000015 */
[----:B------:R-:W-:Y:S01]  /*0f20*/  FFMA R13, R26, R13, R12 ;  /* 0x0000000d1a0d7223 */ /* 0x000fe2000000000c */
[-C--:B------:R-:W-:Y:S01]  /*0f30*/  FFMA R23, R24, R9.reuse, R23 ;  /* 0x0000000918177223 */ /* 0x080fe20000000017 */
[----:B------:R-:W0:Y:S01]  /*0f40*/  LDS R12, [R16+-0x284] ;  /* 0xfffd7c00100c7984 */ /* 0x000e220000000800 */
[----:B------:R-:W-:-:S03]  /*0f50*/  FFMA R9, R26, R9, R8 ;  /* 0x000000091a097223 */ /* 0x000fc60000000008 */
[----:B------:R-:W1:Y:S01]  /*0f60*/  LDS R26, [R16+-0x2a0] ;  /* 0xfffd6000101a7984 */ /* 0x000e620000000800 */
[C---:B0-----:R-:W-:Y:S01]  /*0f70*/  FFMA R8, R12.reuse, R10, R29 ;  /* 0x0000000a0c087223 */ /* 0x041fe2000000001d */
[----:B------:R-:W-:Y:S02]  /*0f80*/  FFMA R12, R12, R14, R31 ;  /* 0x0000000e0c0c7223 */ /* 0x000fe4000000001f */
[----:B------:R-:W-:Y:S01]  /*0f90*/  LDS R29, [R16+-0xfc] ;  /* 0xffff0400101d7984 */ /* 0x000fe20000000800 */
[C---:B-1----:R-:W-:Y:S01]  /*0fa0*/  FFMA R24, R26.reuse, R10, R33 ;  /* 0x0000000a1a187223 */ /* 0x042fe20000000021 */
[----:B------:R-:W-:Y:S02]  /*0fb0*/  FFMA R26, R26, R14, R35 ;  /* 0x0000000e1a1a7223 */ /* 0x000fe40000000023 */
[----:B------:R-:W0:Y:S04]  /*0fc0*/  LDS R31, [R16+-0x310] ;  /* 0xfffcf000101f7984 */ /* 0x000e280000000800 */
[----:B------:R-:W1:Y:S04]  /*0fd0*/  LDS R33, [R16+-0x268] ;  /* 0xfffd980010217984 */ /* 0x000e680000000800 */
[----:B------:R-:W-:Y:S01]  /*0fe0*/  LDS R35, [R16+-0x134] ;  /* 0xfffecc0010237984 */ /* 0x000fe20000000800 */
[C---:B0-----:R-:W-:Y:S01]  /*0ff0*/  FFMA R27, R31.reuse, R10, R23 ;  /* 0x0000000a1f1b7223 */ /* 0x041fe20000000017 */
[----:B------:R-:W-:Y:S01]  /*1000*/  FFMA R31, R31, R14, R21 ;  /* 0x0000000e1f1f7223 */ /* 0x000fe20000000015 */
[C---:B------:R-:W-:Y:S01]  /*1010*/  FFMA R21, R29.reuse, R11, R8 ;  /* 0x0000000b1d157223 */ /* 0x040fe20000000008 */
[----:B------:R-:W-:Y:S01]  /*1020*/  FFMA R23, R29, R15, R12 ;  /* 0x0000000f1d177223 */ /* 0x000fe2000000000c */
[C---:B-1----:R-:W-:Y:S01]  /*1030*/  FFMA R10, R33.reuse, R10, R9 ;  /* 0x0000000a210a7223 */ /* 0x042fe20000000009 */
[----:B------:R-:W-:Y:S01]  /*1040*/  FFMA R14, R33, R14, R13 ;  /* 0x0000000e210e7223 */ /* 0x000fe2000000000d */
[----:B------:R-:W0:Y:S04]  /*1050*/  LDS R12, [R16+-0x150] ;  /* 0xfffeb000100c7984 */ /* 0x000e280000000800 */
[----:B------:R-:W1:Y:S04]  /*1060*/  LDS R33, [R16+-0x118] ;  /* 0xfffee80010217984 */ /* 0x000e680000000800 */
[----:B------:R-:W2:Y:S04]  /*1070*/  LDS R13, [R16+-0x16c] ;  /* 0xfffe9400100d7984 */ /* 0x000ea80000000800 */
[----:B------:R-:W3:Y:S04]  /*1080*/  LDS R8, [R16+-0x188] ;  /* 0xfffe780010087984 */ /* 0x000ee80000000800 */
[----:B------:R-:W4:Y:S01]  /*1090*/  LDS R9, [R16+-0xe0] ;  /* 0xffff200010097984 */ /* 0x000f220000000800 */
[C---:B0-----:R-:W-:Y:S01]  /*10a0*/  FFMA R37, R12.reuse, R11, R30 ;  /* 0x0000000b0c257223 */ /* 0x041fe2000000001e */
[----:B------:R-:W-:Y:S01]  /*10b0*/  FFMA R34, R12, R15, R34 ;  /* 0x0000000f0c227223 */ /* 0x000fe20000000022 */
[C---:B-1----:R-:W-:Y:S01]  /*10c0*/  FFMA R25, R33.reuse, R11, R24 ;  /* 0x0000000b21197223 */ /* 0x042fe20000000018 */
[----:B------:R-:W-:Y:S01]  /*10d0*/  FFMA R29, R33, R15, R26 ;  /* 0x0000000f211d7223 */ /* 0x000fe2000000001a */
[C---:B------:R-:W-:Y:S01]  /*10e0*/  FFMA R33, R35.reuse, R11, R28 ;  /* 0x0000000b23217223 */ /* 0x040fe2000000001c */
[----:B------:R-:W-:Y:S01]  /*10f0*/  FFMA R35, R35, R15, R22 ;  /* 0x0000000f23237223 */ /* 0x000fe20000000016 */
[C---:B--2---:R-:W-:Y:S01]  /*1100*/  FFMA R32, R13.reuse, R11, R32 ;  /* 0x0000000b0d207223 */ /* 0x044fe20000000020 */
[----:B------:R-:W-:Y:S01]  /*1110*/  LDS R28, [R16+0x70] ;  /* 0x00007000101c7984 */ /* 0x000fe20000000800 */
[----:B------:R-:W-:Y:S01]  /*1120*/  FFMA R36, R13, R15, R36 ;  /* 0x0000000f0d247223 */ /* 0x000fe20000000024 */
[C---:B---3--:R-:W-:Y:S01]  /*1130*/  FFMA R27, R8.reuse, R11, R27 ;  /* 0x0000000b081b7223 */ /* 0x048fe2000000001b */
[----:B------:R-:W-:Y:S01]  /*1140*/  FFMA R31, R8, R15, R31 ;  /* 0x0000000f081f7223 */ /* 0x000fe2000000001f */
[C---:B----4-:R-:W-:Y:S01]  /*1150*/  FFMA R22, R9.reuse, R11, R10 ;  /* 0x0000000b09167223 */ /* 0x050fe2000000000a */
[----:B------:R-:W-:-:S02]  /*1160*/  FFMA R24, R9, R15, R14 ;  /* 0x0000000f09187223 */ /* 0x000fc4000000000e */
[----:B------:R-:W0:Y:S04]  /*1170*/  LDS.128 R8, [R18+UR4+-0xf0] ;  /* 0xffff100412087984 */ /* 0x000e280008000c00 */
[----:B------:R-:W1:Y:S01]  /*1180*/  LDS.128 R12, [R18+UR4+0x10] ;  /* 0x00001004120c7984 */ /* 0x000e620008000c00 */
[----:B------:R-:W-:-:S04]  /*1190*/  UIADD3 UR4, UPT, UPT, UR4, 0x20, URZ ;  /* 0x0000002004047890 */ /* 0x000fc8000fffe0ff */
[----:B------:R-:W-:Y:S01]  /*11a0*/  UISETP.NE.AND UP0, UPT, UR4, 0x200, UPT ;  /* 0x000002000400788c */ /* 0x000fe2000bf05270 */
[C---:B0-----:R-:W-:Y:S02]  /*11b0*/  FFMA R26, R28.reuse, R8, R25 ;  /* 0x000000081c1a7223 */ /* 0x041fe40000000019 */
[----:B------:R-:W0:Y:S01]  /*11c0*/  LDS R25, [R16+0x54] ;  /* 0x0000540010197984 */ /* 0x000e220000000800 */
[----:B-1----:R-:W-:-:S03]  /*11d0*/  FFMA R28, R28, R12, R29 ;  /* 0x0000000c1c1c7223 */ /* 0x002fc6000000001d */
[----:B------:R-:W-:Y:S01]  /*11e0*/  LDS R29, [R16+0x1f8] ;  /* 0x0001f800101d7984 */ /* 0x000fe20000000800 */
[C---:B0-----:R-:W-:Y:S01]  /*11f0*/  FFMA R30, R25.reuse, R8, R33 ;  /* 0x00000008191e7223 */ /* 0x041fe20000000021 */
[----:B------:R-:W-:Y:S02]  /*1200*/  FFMA R35, R25, R12, R35 ;  /* 0x0000000c19237223 */ /* 0x000fe40000000023 */
[----:B------:R-:W0:Y:S02]  /*1210*/  LDS R25, [R16+0x38] ;  /* 0x0000380010197984 */ /* 0x000e240000000800 */
[C---:B0-----:R-:W-:Y:S01]  /*1220*/  FFMA R37, R25.reuse, R8, R37 ;  /* 0x0000000819257223 */ /* 0x041fe20000000025 */
[----:B------:R-:W-:Y:S02]  /*1230*/  FFMA R34, R25, R12, R34 ;  /* 0x0000000c19227223 */ /* 0x000fe40000000022 */
[----:B------:R-:W0:Y:S02]  /*1240*/  LDS R25, [R16+0x1c] ;  /* 0x00001c0010197984 */ /* 0x000e240000000800 */
[C---:B0-----:R-:W-:Y:S01]  /*1250*/  FFMA R32, R25.reuse, R8, R32 ;  /* 0x0000000819207223 */ /* 0x041fe20000000020 */
[----:B------:R-:W-:-:S02]  /*1260*/  FFMA R36, R25, R12, R36 ;  /* 0x0000000c19247223 */ /* 0x000fc40000000024 */
[----:B------:R-:W0:Y:S02]  /*1270*/  LDS R25, [R16] ;  /* 0x0000000010197984 */ /* 0x000e240000000800 */
[C---:B0-----:R-:W-:Y:S01]  /*1280*/  FFMA R27, R25.reuse, R8, R27 ;  /* 0x00000008191b7223 */ /* 0x041fe2000000001b */
[-C--:B------:R-:W-:Y:S02]  /*1290*/  FFMA R31, R25, R12.reuse, R31 ;  /* 0x0000000c191f7223 */ /* 0x080fe4000000001f */
[----:B------:R-:W0:Y:S02]  /*12a0*/  LDS R25, [R16+0x8c] ;  /* 0x00008c0010197984 */ /* 0x000e240000000800 */
[C---:B0-----:R-:W-:Y:S01]  /*12b0*/  FFMA R21, R8.reuse, R25, R21 ;  /* 0x0000001908157223 */ /* 0x041fe20000000015 */
[-C--:B------:R-:W-:Y:S02]  /*12c0*/  FFMA R23, R25, R12.reuse, R23 ;  /* 0x0000000c19177223 */ /* 0x080fe40000000017 */
[----:B------:R-:W0:Y:S02]  /*12d0*/  LDS R25, [R16+0xa8] ;  /* 0x0000a80010197984 */ /* 0x000e240000000800 */
[----:B0-----:R-:W-:Y:S01]  /*12e0*/  FFMA R22, R8, R25, R22 ;  /* 0x0000001908167223 */ /* 0x001fe20000000016 */
[----:B------:R-:W-:Y:S01]  /*12f0*/  FFMA R24, R25, R12, R24 ;  /* 0x0000000c19187223 */ /* 0x000fe20000000018 */
[----:B------:R-:W0:Y:S01]  /*1300*/  LDS R8, [R16+0x1dc] ;  /* 0x0001dc0010087984 */ /* 0x000e220000000800 */
[C---:B------:R-:W-:Y:S01]  /*1310*/  FFMA R25, R29.reuse, R9, R26 ;  /* 0x000000091d197223 */ /* 0x040fe2000000001a */
[----:B------:R-:W-:-:S02]  /*1320*/  FFMA R29, R29, R13, R28 ;  /* 0x0000000d1d1d7223 */ /* 0x000fc4000000001c */
[----:B------:R-:W1:Y:S04]  /*1330*/  LDS R12, [R16+0x1c0] ;  /* 0x0001c000100c7984 */ /* 0x000e680000000800 */
[----:B------:R-:W2:Y:S01]  /*1340*/  LDS R28, [R16+0x380] ;  /* 0x00038000101c7984 */ /* 0x000ea20000000800 */
[C---:B0-----:R-:W-:Y:S01]  /*1350*/  FFMA R33, R8.reuse, R9, R30 ;  /* 0x0000000908217223 */ /* 0x041fe2000000001e */
[----:B------:R-:W-:Y:S02]  /*1360*/  FFMA R35, R8, R13, R35 ;  /* 0x0000000d08237223 */ /* 0x000fe40000000023 */
[----:B------:R-:W0:Y:S01]  /*1370*/  LDS R8, [R16+0x1a4] ;  /* 0x0001a40010087984 */ /* 0x000e220000000800 */
[C---:B-1----:R-:W-:Y:S01]  /*1380*/  FFMA R37, R12.reuse, R9, R37 ;  /* 0x000000090c257223 */ /* 0x042fe20000000025 */
[----:B------:R-:W-:-:S02]  /*1390*/  FFMA R34, R12, R13, R34 ;  /* 0x0000000d0c227223 */ /* 0x000fc40000000022 */
[----:B------:R-:W1:Y:S01]  /*13a0*/  LDS R12, [R16+0x188] ;  /* 0x00018800100c7984 */ /* 0x000e620000000800 */
[C---:B--2---:R-:W-:Y:S01]  /*13b0*/  FFMA R26, R28.reuse, R10, R25 ;  /* 0x0000000a1c1a7223 */ /* 0x044fe20000000019 */
[----:B------:R-:W-:Y:S02]  /*13c0*/  FFMA R28, R28, R14, R29 ;  /* 0x0000000e1c1c7223 */ /* 0x000fe4000000001d */
[----:B------:R-:W-:Y:S01]  /*13d0*/  LDS R25, [R16+0x3b8] ;  /* 0x0003b80010197984 */ /* 0x000fe20000000800 */
[C---:B0-----:R-:W-:Y:S01]  /*13e0*/  FFMA R32, R8.reuse, R9, R32 ;  /* 0x0000000908207223 */ /* 0x041fe20000000020 */
[----:B------:R-:W-:Y:S02]  /*13f0*/  FFMA R36, R8, R13, R36 ;  /* 0x0000000d08247223 */ /* 0x000fe40000000024 */
[----:B------:R-:W0:Y:S01]  /*1400*/  LDS R8, [R16+0x214] ;  /* 0x0002140010087984 */ /* 0x000e220000000800 */
[C---:B-1----:R-:W-:Y:S01]  /*1410*/  FFMA R27, R12.reuse, R9, R27 ;  /* 0x000000090c1b7223 */ /* 0x042fe2000000001b */
[----:B------:R-:W-:-:S02]  /*1420*/  FFMA R31, R12, R13, R31 ;  /* 0x0000000d0c1f7223 */ /* 0x000fc4000000001f */
[----:B------:R-:W1:Y:S01]  /*1430*/  LDS R12, [R16+0x230] ;  /* 0x00023000100c7984 */ /* 0x000e620000000800 */
[C---:B0-----:R-:W-:Y:S01]  /*1440*/  FFMA R21, R8.reuse, R9, R21 ;  /* 0x0000000908157223 */ /* 0x041fe20000000015 */
[-C--:B------:R-:W-:Y:S02]  /*1450*/  FFMA R23, R8, R13.reuse, R23 ;  /* 0x0000000d08177223 */ /* 0x080fe40000000017 */
[----:B------:R-:W0:Y:S01]  /*1460*/  LDS R8, [R16+0x364] ;  /* 0x0003640010087984 */ /* 0x000e220000000800 */
[C---:B-1----:R-:W-:Y:S01]  /*1470*/  FFMA R13, R12.reuse, R13, R24 ;  /* 0x0000000d0c0d7223 */ /* 0x042fe20000000018 */
[----:B------:R-:W-:Y:S02]  /*1480*/  FFMA R9, R12, R9, R22 ;  /* 0x000000090c097223 */ /* 0x000fe40000000016 */
[----:B------:R-:W1:Y:S04]  /*1490*/  LDS R24, [R16+0x348] ;  /* 0x0003480010187984 */ /* 0x000e680000000800 */
[----:B------:R-:W2:Y:S01]  /*14a0*/  LDS R22, [R16+0x32c] ;  /* 0x00032c0010167984 */ /* 0x000ea20000000800 */
[C---:B0-----:R-:W-:Y:S01]  /*14b0*/  FFMA R12, R8.reuse, R10, R33 ;  /* 0x0000000a080c7223 */ /* 0x041fe20000000021 */
[----:B------:R-:W-:-:S02]  /*14c0*/  FFMA R8, R8, R14, R35 ;  /* 0x0000000e08087223 */ /* 0x000fc40000000023 */
[----:B------:R-:W0:Y:S01]  /*14d0*/  LDS R33, [R16+0x508] ;  /* 0x0005080010217984 */ /* 0x000e220000000800 */
[C---:B-1----:R-:W-:Y:S01]  /*14e0*/  FFMA R35, R24.reuse, R10, R37 ;  /* 0x0000000a18237223 */ /* 0x042fe20000000025 */
[----:B------:R-:W-:Y:S02]  /*14f0*/  FFMA R34, R24, R14, R34 ;  /* 0x0000000e18227223 */ /* 0x000fe40000000022 */
[----:B------:R-:W1:Y:S01]  /*1500*/  LDS R37, [R16+0x39c] ;  /* 0x00039c0010257984 */ /* 0x000e620000000800 */
[C---:B--2---:R-:W-:Y:S01]  /*1510*/  FFMA R32, R22.reuse, R10, R32 ;  /* 0x0000000a16207223 */ /* 0x044fe20000000020 */
[----:B------:R-:W-:Y:S02]  /*1520*/  FFMA R22, R22, R14, R36 ;  /* 0x0000000e16167223 */ /* 0x000fe40000000024 */
[----:B------:R-:W2:Y:S01]  /*1530*/  LDS R24, [R16+0x310] ;  /* 0x0003100010187984 */ /* 0x000ea20000000800 */
[C---:B0-----:R-:W-:Y:S01]  /*1540*/  FFMA R26, R33.reuse, R11, R26 ;  /* 0x0000000b211a7223 */ /* 0x041fe2000000001a */
[----:B------:R-:W-:Y:S01]  /*1550*/  FFMA R28, R33, R15, R28 ;  /* 0x0000000f211c7223 */ /* 0x000fe2000000001c */
[----:B-1----:R-:W-:-:S02]  /*1560*/  FFMA R30, R37, R10, R21 ;  /* 0x0000000a251e7223 */ /* 0x002fc40000000015 */
[----:B------:R-:W-:Y:S01]  /*1570*/  LDS R21, [R16+0x498] ;  /* 0x0004980010157984 */ /* 0x000fe20000000800 */
[C---:B--2---:R-:W-:Y:S01]  /*1580*/  FFMA R29, R24.reuse, R10, R27 ;  /* 0x0000000a181d7223 */ /* 0x044fe2000000001b */
[-C--:B------:R-:W-:Y:S01]  /*1590*/  FFMA R24, R24, R14.reuse, R31 ;  /* 0x0000000e18187223 */ /* 0x080fe2000000001f */
[----:B------:R-:W-:Y:S01]  /*15a0*/  FFMA R31, R37, R14, R23 ;  /* 0x0000000e251f7223 */ /* 0x000fe20000000017 */
[C---:B------:R-:W-:Y:S01]  /*15b0*/  FFMA R10, R25.reuse, R10, R9 ;  /* 0x0000000a190a7223 */ /* 0x040fe20000000009 */
[----:B------:R-:W0:Y:S01]  /*15c0*/  LDS R23, [R16+0x4d0] ;  /* 0x0004d00010177984 */ /* 0x000e220000000800 */
[----:B------:R-:W-:-:S03]  /*15d0*/  FFMA R14, R25, R14, R13 ;  /* 0x0000000e190e7223 */ /* 0x000fc6000000000d */
[----:B------:R-:W1:Y:S04]  /*15e0*/  LDS R37, [R16+0x4ec] ;  /* 0x0004ec0010257984 */ /* 0x000e680000000800 */
[----:B------:R-:W2:Y:S04]  /*15f0*/  LDS R25, [R16+0x4b4] ;  /* 0x0004b40010197984 */ /* 0x000ea80000000800 */
[----:B------:R-:W3:Y:S04]  /*1600*/  LDS R13, [R16+0x524] ;  /* 0x00052400100d7984 */ /* 0x000ee80000000800 */
[----:B------:R4:W5:Y:S02]  /*1610*/  LDS R9, [R16+0x540] ;  /* 0x0005400010097984 */ /* 0x0009640000000800 */
[----:B----4-:R-:W-:Y:S01]  /*1620*/  IADD3 R16, PT, PT, R16, 0xc40, RZ ;  /* 0x00000c4010107810 */ /* 0x010fe20007ffe0ff */
[C---:B0-----:R-:W-:Y:S01]  /*1630*/  FFMA R35, R23.reuse, R11, R35 ;  /* 0x0000000b17237223 */ /* 0x041fe20000000023 */
[----:B------:R-:W-:Y:S01]  /*1640*/  FFMA R33, R23, R15, R34 ;  /* 0x0000000f17217223 */ /* 0x000fe20000000022 */
[C---:B------:R-:W-:Y:S01]  /*1650*/  FFMA R23, R21.reuse, R11, R29 ;  /* 0x0000000b15177223 */ /* 0x040fe2000000001d */
[----:B------:R-:W-:Y:S01]  /*1660*/  FFMA R21, R21, R15, R24 ;  /* 0x0000000f15157223 */ /* 0x000fe20000000018 */
[C---:B-1----:R-:W-:Y:S01]  /*1670*/  FFMA R36, R37.reuse, R11, R12 ;  /* 0x0000000b25247223 */ /* 0x042fe2000000000c */
[----:B------:R-:W-:Y:S01]  /*1680*/  FFMA R37, R37, R15, R8 ;  /* 0x0000000f25257223 */ /* 0x000fe20000000008 */
[C---:B--2---:R-:W-:Y:S01]  /*1690*/  FFMA R27, R25.reuse, R11, R32 ;  /* 0x0000000b191b7223 */ /* 0x044fe20000000020 */
[-C--:B------:R-:W-:Y:S01]  /*16a0*/  FFMA R25, R25, R15.reuse, R22 ;  /* 0x0000000f19197223 */ /* 0x080fe20000000016 */
[C---:B---3--:R-:W-:Y:S01]  /*16b0*/  FFMA R24, R13.reuse, R15, R31 ;  /* 0x0000000f0d187223 */ /* 0x048fe2000000001f */
[-C--:B------:R-:W-:Y:S01]  /*16c0*/  FFMA R30, R13, R11.reuse, R30 ;  /* 0x0000000b0d1e7223 */ /* 0x080fe2000000001e */
[C---:B-----5:R-:W-:Y:S01]  /*16d0*/  FFMA R29, R9.reuse, R11, R10 ;  /* 0x0000000b091d7223 */ /* 0x060fe2000000000a */
[----:B------:R-:W-:Y:S01]  /*16e0*/  FFMA R31, R9, R15, R14 ;  /* 0x0000000f091f7223 */ /* 0x000fe2000000000e */
[----:B------:R-:W-:Y:S06]  /*16f0*/  BRA.U UP0, `(.L_x_0) ;  /* 0xfffffff500407547 */ /* 0x000fec000b83ffff */
[----:B------:R-:W-:Y:S05]  /*1700*/  @P0 BRA `(.L_x_1) ;  /* 0xffffffec00500947 */ /* 0x000fea000383ffff */
[----:B------:R-:W0:Y:S01]  /*1710*/  LDC.64 R6, c[0x0][0x390] ;  /* 0x0000e400ff067b82 */ /* 0x000e220000000a00 */
[----:B------:R-:W-:Y:S02]  /*1720*/  SHF.R.U32.HI R5, RZ, 0x1, R2 ;  /* 0x00000001ff057819 */ /* 0x000fe40000011602 */
[----:B------:R-:W-:Y:S02]  /*1730*/  ISETP.GT.U32.AND P0, PT, R3, 0x6, PT ;  /* 0x000000060300780c */ /* 0x000fe40003f04070 */
[----:B------:R-:W-:Y:S01]  /*1740*/  FMNMX R23, RZ, R23, !PT ;  /* 0x00000017ff177209 */ /* 0x000fe20007800000 */
[----:B------:R-:W-:Y:S01]  /*1750*/  IMAD R4, R5, 0x1880, R4 ;  /* 0x0000188005047824 */ /* 0x000fe200078e0204 */
[----:B------:R-:W-:Y:S02]  /*1760*/  FMNMX R27, RZ, R27, !PT ;  /* 0x0000001bff1b7209 */ /* 0x000fe40007800000 */
[----:B------:R-:W-:Y:S01]  /*1770*/  FMNMX R35, RZ, R35, !PT ;  /* 0x00000023ff237209 */ /* 0x000fe20007800000 */
[----:B------:R-:W-:Y:S01]  /*1780*/  IMAD R4, R17, 0x188, R4 ;  /* 0x0000018811047824 */ /* 0x000fe200078e0204 */
[----:B------:R-:W-:-:S02]  /*1790*/  FMNMX R5, RZ, R26, !PT ;  /* 0x0000001aff057209 */ /* 0x000fc40007800000 */
[----:B------:R-:W-:Y:S02]  /*17a0*/  FMNMX R9, RZ, R30, !PT ;  /* 0x0000001eff097209 */ /* 0x000fe40007800000 */
[C---:B------:R-:W-:Y:S02]  /*17b0*/  IADD3 R3, PT, PT, R4.reuse, 0x62, RZ ;  /* 0x0000006204037810 */ /* 0x040fe40007ffe0ff */
[----:B------:R-:W-:Y:S02]  /*17c0*/  @!P0 IADD3 R3, PT, PT, R4, RZ, RZ ;  /* 0x000000ff04038210 */ /* 0x000fe40007ffe0ff */
[----:B------:R-:W-:Y:S02]  /*17d0*/  FMNMX R29, RZ, R29, !PT ;  /* 0x0000001dff1d7209 */ /* 0x000fe40007800000 */
[----:B------:R-:W-:Y:S02]  /*17e0*/  FMNMX R21, RZ, R21, !PT ;  /* 0x00000015ff157209 */ /* 0x000fe40007800000 */
[----:B------:R-:W-:Y:S01]  /*17f0*/  FMNMX R25, RZ, R25, !PT ;  /* 0x00000019ff197209 */ /* 0x000fe20007800000 */
[----:B0-----:R-:W-:Y:S01]  /*1800*/  IMAD.WIDE.U32 R6, R3, 0x4, R6 ;  /* 0x0000000403067825 */ /* 0x001fe200078e0006 */
[----:B------:R-:W-:-:S02]  /*1810*/  FMNMX R3, RZ, R36, !PT ;  /* 0x00000024ff037209 */ /* 0x000fc40007800000 */
[----:B------:R-:W-:Y:S02]  /*1820*/  FMNMX R33, RZ, R33, !PT ;  /* 0x00000021ff217209 */ /* 0x000fe40007800000 */
[----:B------:R-:W-:Y:S01]  /*1830*/  FMNMX R37, RZ, R37, !PT ;  /* 0x00000025ff257209 */ /* 0x000fe20007800000 */
[----:B------:R0:W-:Y:S01]  /*1840*/  STG.E desc[UR8][R6.64+0xa8], R3 ;  /* 0x0000a80306007986 */ /* 0x0001e2000c101908 */
[----:B------:R-:W-:Y:S02]  /*1850*/  FMNMX R11, RZ, R24, !PT ;  /* 0x00000018ff0b7209 */ /* 0x000fe40007800000 */
[----:B------:R-:W-:Y:S01]  /*1860*/  FMNMX R31, RZ, R31, !PT ;  /* 0x0000001fff1f7209 */ /* 0x000fe20007800000 */
[----:B------:R-:W-:Y:S04]  /*1870*/  STG.E desc[UR8][R6.64], R23 ;  /* 0x0000001706007986 */ /* 0x000fe8000c101908 */
[----:B------:R-:W-:Y:S01]  /*1880*/  STG.E desc[UR8][R6.64+0x38], R27 ;  /* 0x0000381b06007986 */ /* 0x000fe2000c101908 */
[----:B0-----:R-:W-:-:S03]  /*1890*/  FMNMX R3, RZ, R28, !PT ;  /* 0x0000001cff037209 */ /* 0x001fc60007800000 */
[----:B------:R-:W-:Y:S04]  /*18a0*/  STG.E desc[UR8][R6.64+0x70], R35 ;  /* 0x0000702306007986 */ /* 0x000fe8000c101908 */
        /* <DEDUP_REMOVED lines=9> */
[----:B------:R-:W-:Y:S01]  /*1940*/  STG.E desc[UR8][R6.64+0x460], R31 ;  /* 0x0004601f06007986 */ /* 0x000fe2000c101908 */
[----:B------:R-:W-:Y:S05]  /*1950*/  EXIT ;  /* 0x000000000000794d */ /* 0x000fea0003800000 */
.L_x_2:
[----:B------:R-:W-:-:S00]  /*1960*/  BRA `(.L_x_2) ;  /* 0xfffffffc00fc7947 */ /* 0x000fc0000383ffff */
[----:B------:R-:W-:-:S00]  /*1970*/  NOP ;  /* 0x0000000000007918 */ /* 0x000fc00000000000 */
        /* <DEDUP_REMOVED lines=8> */
.L_x_3:


//--------------------- .nv.shared.candidate3     --------------------------
	.section	.nv.shared.candidate3,"aw",@nobits
	.sectionflags	@""
	.align	4
.nv.shared.candidate3:
	.zero		34304


//--------------------- .nv.shared.reserved.0     --------------------------
	.section	.nv.shared.reserved.0,"aw",@nobits
	.weak		__nv_reservedSMEM_offset_0_alias
	.size		__nv_reservedSMEM_offset_0_alias, 0, 64
	.other		__nv_reservedSMEM_offset_0_alias,@"STO_CUDA_RESERVED_SHARED STV_DEFAULT"
__nv_reservedSMEM_offset_0_alias:
	.zero		0
	.zero		64


//--------------------- .nv.constant0.candidate3  --------------------------
	.section	.nv.constant0.candidate3,"a",@progbits
	.sectionflags	@""
	.align	4
.nv.constant0.candidate3:
	.zero		920


//--------------------- SYMBOLS --------------------------

	.type		.nv.reservedSmem.offset0,@object
	.size		.nv.reservedSmem.offset0,0x4
	.type		.nv.reservedSmem.cap,@object
	.size		.nv.reservedSmem.cap,0x4
